//
// Generated by NVIDIA NVVM Compiler
//
// Compiler Build ID: CL-36424714
// Cuda compilation tools, release 13.0, V13.0.88
// Based on NVVM 20.0.0
//

.version 9.0
.target sm_100
.address_size 64

	// .globl	_Z20sin_maclaurin_kerneldiPd
.func  (.param .b64 func_retval0) __internal_accurate_pow
(
	.param .b64 __internal_accurate_pow_param_0,
	.param .b64 __internal_accurate_pow_param_1
)
;

.visible .entry _Z20sin_maclaurin_kerneldiPd(
	.param .f64 _Z20sin_maclaurin_kerneldiPd_param_0,
	.param .u32 _Z20sin_maclaurin_kerneldiPd_param_1,
	.param .u64 .ptr .align 1 _Z20sin_maclaurin_kerneldiPd_param_2
)
{
	.reg .pred 	%p<25>;
	.reg .b32 	%r<48>;
	.reg .b64 	%rd<7>;
	.reg .b64 	%fd<46>;

	ld.param.f64 	%fd17, [_Z20sin_maclaurin_kerneldiPd_param_0];
	ld.param.u32 	%r17, [_Z20sin_maclaurin_kerneldiPd_param_1];
	ld.param.u64 	%rd2, [_Z20sin_maclaurin_kerneldiPd_param_2];
	mov.u32 	%r18, %ctaid.x;
	mov.u32 	%r19, %ntid.x;
	mov.u32 	%r20, %tid.x;
	mad.lo.s32 	%r1, %r18, %r19, %r20;
	setp.gt.s32 	%p4, %r1, %r17;
	@%p4 bra 	$L__BB0_17;
	shl.b32 	%r2, %r1, 1;
	or.b32  	%r21, %r2, 1;
	cvt.rn.f64.s32 	%fd1, %r21;
	{
	.reg .b32 %temp; 
	mov.b64 	{%temp, %r3}, %fd17;
	}
	{
	.reg .b32 %temp; 
	mov.b64 	{%temp, %r4}, %fd1;
	}
	shr.u32 	%r22, %r4, 20;
	and.b32  	%r23, %r22, 2047;
	add.s32 	%r24, %r23, -1012;
	mov.b64 	%rd3, %fd1;
	shl.b64 	%rd1, %rd3, %r24;
	setp.eq.s64 	%p24, %rd1, -9223372036854775808;
	abs.f64 	%fd2, %fd17;
	{ // callseq 0, 0
	.param .b64 param0;
	st.param.f64 	[param0], %fd2;
	.param .b64 param1;
	st.param.f64 	[param1], %fd1;
	.param .b64 retval0;
	call.uni (retval0), 
	__internal_accurate_pow, 
	(
	param0, 
	param1
	);
	ld.param.f64 	%fd18, [retval0];
	} // callseq 0
	setp.lt.s32 	%p6, %r3, 0;
	neg.f64 	%fd20, %fd18;
	selp.f64 	%fd21, %fd20, %fd18, %p24;
	selp.f64 	%fd40, %fd21, %fd18, %p6;
	setp.neu.f64 	%p7, %fd17, 0d0000000000000000;
	@%p7 bra 	$L__BB0_3;
	setp.eq.s64 	%p8, %rd1, -9223372036854775808;
	abs.f64 	%fd22, %fd1;
	setp.neu.f64 	%p9, %fd22, 0d3FE0000000000000;
	and.pred  	%p24, %p9, %p8;
	selp.b32 	%r25, %r3, 0, %p24;
	setp.lt.s32 	%p10, %r4, 0;
	or.b32  	%r26, %r25, 2146435072;
	selp.b32 	%r27, %r26, %r25, %p10;
	mov.b32 	%r28, 0;
	mov.b64 	%fd40, {%r28, %r27};
$L__BB0_3:
	add.f64 	%fd23, %fd17, %fd1;
	{
	.reg .b32 %temp; 
	mov.b64 	{%temp, %r29}, %fd23;
	}
	and.b32  	%r30, %r29, 2146435072;
	setp.ne.s32 	%p11, %r30, 2146435072;
	@%p11 bra 	$L__BB0_8;
	setp.num.f64 	%p12, %fd17, %fd17;
	@%p12 bra 	$L__BB0_6;
	add.rn.f64 	%fd40, %fd17, %fd1;
	bra.uni 	$L__BB0_8;
$L__BB0_6:
	setp.neu.f64 	%p13, %fd2, 0d7FF0000000000000;
	@%p13 bra 	$L__BB0_8;
	setp.lt.s32 	%p14, %r3, 0;
	setp.lt.s32 	%p15, %r4, 0;
	selp.b32 	%r31, 0, 2146435072, %p15;
	and.b32  	%r32, %r4, 2147483647;
	setp.ne.s32 	%p16, %r32, 1071644672;
	or.b32  	%r33, %r31, -2147483648;
	selp.b32 	%r34, %r33, %r31, %p16;
	selp.b32 	%r35, %r34, %r31, %p24;
	selp.b32 	%r36, %r35, %r31, %p14;
	mov.b32 	%r37, 0;
	mov.b64 	%fd40, {%r37, %r36};
$L__BB0_8:
	setp.eq.f64 	%p17, %fd17, 0d3FF0000000000000;
	selp.f64 	%fd9, 0d3FF0000000000000, %fd40, %p17;
	setp.lt.s32 	%p18, %r1, 1;
	mov.f64 	%fd45, 0d3FF0000000000000;
	@%p18 bra 	$L__BB0_16;
	max.s32 	%r5, %r2, 1;
	and.b32  	%r6, %r5, 3;
	setp.lt.s32 	%p19, %r2, 4;
	mov.f64 	%fd45, 0d3FF0000000000000;
	mov.b32 	%r47, 2;
	@%p19 bra 	$L__BB0_13;
	and.b32  	%r7, %r5, 2147483644;
	mov.f64 	%fd45, 0d3FF0000000000000;
	mov.b32 	%r44, 0;
$L__BB0_11:
	add.s32 	%r40, %r44, 2;
	cvt.rn.f64.u32 	%fd28, %r40;
	mul.f64 	%fd29, %fd45, %fd28;
	add.s32 	%r41, %r44, 3;
	cvt.rn.f64.u32 	%fd30, %r41;
	mul.f64 	%fd31, %fd29, %fd30;
	add.s32 	%r9, %r44, 4;
	cvt.rn.f64.u32 	%fd32, %r9;
	mul.f64 	%fd33, %fd31, %fd32;
	add.s32 	%r42, %r44, 5;
	cvt.rn.f64.u32 	%fd34, %r42;
	mul.f64 	%fd45, %fd33, %fd34;
	setp.ne.s32 	%p20, %r9, %r7;
	mov.u32 	%r44, %r9;
	@%p20 bra 	$L__BB0_11;
	add.s32 	%r47, %r9, 2;
$L__BB0_13:
	setp.eq.s32 	%p21, %r6, 0;
	@%p21 bra 	$L__BB0_16;
	neg.s32 	%r46, %r6;
$L__BB0_15:
	.pragma "nounroll";
	cvt.rn.f64.u32 	%fd35, %r47;
	mul.f64 	%fd45, %fd45, %fd35;
	add.s32 	%r47, %r47, 1;
	add.s32 	%r46, %r46, 1;
	setp.ne.s32 	%p22, %r46, 0;
	@%p22 bra 	$L__BB0_15;
$L__BB0_16:
	and.b32  	%r43, %r1, 1;
	setp.eq.b32 	%p23, %r43, 1;
	neg.f64 	%fd36, %fd9;
	selp.f64 	%fd37, %fd36, %fd9, %p23;
	div.rn.f64 	%fd38, %fd37, %fd45;
	cvta.to.global.u64 	%rd4, %rd2;
	mul.wide.s32 	%rd5, %r1, 8;
	add.s64 	%rd6, %rd4, %rd5;
	st.global.f64 	[%rd6], %fd38;
$L__BB0_17:
	ret;

}
.func  (.param .b64 func_retval0) __internal_accurate_pow(
	.param .b64 __internal_accurate_pow_param_0,
	.param .b64 __internal_accurate_pow_param_1
)
{
	.reg .pred 	%p<8>;
	.reg .b32 	%r<49>;
	.reg .b32 	%f<3>;
	.reg .b64 	%fd<109>;

	ld.param.f64 	%fd10, [__internal_accurate_pow_param_0];
	ld.param.f64 	%fd11, [__internal_accurate_pow_param_1];
	{
	.reg .b32 %temp; 
	mov.b64 	{%temp, %r46}, %fd10;
	}
	{
	.reg .b32 %temp; 
	mov.b64 	{%r45, %temp}, %fd10;
	}
	shr.u32 	%r47, %r46, 20;
	setp.gt.u32 	%p1, %r46, 1048575;
	@%p1 bra 	$L__BB1_2;
	mul.f64 	%fd12, %fd10, 0d4350000000000000;
	{
	.reg .b32 %temp; 
	mov.b64 	{%temp, %r46}, %fd12;
	}
	{
	.reg .b32 %temp; 
	mov.b64 	{%r45, %temp}, %fd12;
	}
	shr.u32 	%r16, %r46, 20;
	add.s32 	%r47, %r16, -54;
$L__BB1_2:
	add.s32 	%r48, %r47, -1023;
	and.b32  	%r17, %r46, -2146435073;
	or.b32  	%r18, %r17, 1072693248;
	mov.b64 	%fd107, {%r45, %r18};
	setp.lt.u32 	%p2, %r18, 1073127583;
	@%p2 bra 	$L__BB1_4;
	{
	.reg .b32 %temp; 
	mov.b64 	{%r19, %temp}, %fd107;
	}
	{
	.reg .b32 %temp; 
	mov.b64 	{%temp, %r20}, %fd107;
	}
	add.s32 	%r21, %r20, -1048576;
	mov.b64 	%fd107, {%r19, %r21};
	add.s32 	%r48, %r47, -1022;
$L__BB1_4:
	add.f64 	%fd13, %fd107, 0dBFF0000000000000;
	add.f64 	%fd14, %fd107, 0d3FF0000000000000;
	rcp.approx.ftz.f64 	%fd15, %fd14;
	neg.f64 	%fd16, %fd14;
	fma.rn.f64 	%fd17, %fd16, %fd15, 0d3FF0000000000000;
	fma.rn.f64 	%fd18, %fd17, %fd17, %fd17;
	fma.rn.f64 	%fd19, %fd18, %fd15, %fd15;
	mul.f64 	%fd20, %fd13, %fd19;
	fma.rn.f64 	%fd21, %fd13, %fd19, %fd20;
	mul.f64 	%fd22, %fd21, %fd21;
	fma.rn.f64 	%fd23, %fd22, 0d3EB0F5FF7D2CAFE2, 0d3ED0F5D241AD3B5A;
	fma.rn.f64 	%fd24, %fd23, %fd22, 0d3EF3B20A75488A3F;
	fma.rn.f64 	%fd25, %fd24, %fd22, 0d3F1745CDE4FAECD5;
	fma.rn.f64 	%fd26, %fd25, %fd22, 0d3F3C71C7258A578B;
	fma.rn.f64 	%fd27, %fd26, %fd22, 0d3F6249249242B910;
	fma.rn.f64 	%fd28, %fd27, %fd22, 0d3F89999999999DFB;
	sub.f64 	%fd29, %fd13, %fd21;
	add.f64 	%fd30, %fd29, %fd29;
	neg.f64 	%fd31, %fd21;
	fma.rn.f64 	%fd32, %fd31, %fd13, %fd30;
	mul.f64 	%fd33, %fd19, %fd32;
	fma.rn.f64 	%fd34, %fd22, %fd28, 0d3FB5555555555555;
	mov.f64 	%fd35, 0d3FB5555555555555;
	sub.f64 	%fd36, %fd35, %fd34;
	fma.rn.f64 	%fd37, %fd22, %fd28, %fd36;
	add.f64 	%fd38, %fd37, 0dBC46A4CB00B9E7B0;
	add.f64 	%fd39, %fd34, %fd38;
	sub.f64 	%fd40, %fd34, %fd39;
	add.f64 	%fd41, %fd38, %fd40;
	mul.rn.f64 	%fd42, %fd21, %fd21;
	neg.f64 	%fd43, %fd42;
	fma.rn.f64 	%fd44, %fd21, %fd21, %fd43;
	{
	.reg .b32 %temp; 
	mov.b64 	{%r22, %temp}, %fd33;
	}
	{
	.reg .b32 %temp; 
	mov.b64 	{%temp, %r23}, %fd33;
	}
	add.s32 	%r24, %r23, 1048576;
	mov.b64 	%fd45, {%r22, %r24};
	fma.rn.f64 	%fd46, %fd21, %fd45, %fd44;
	mul.rn.f64 	%fd47, %fd42, %fd21;
	neg.f64 	%fd48, %fd47;
	fma.rn.f64 	%fd49, %fd42, %fd21, %fd48;
	fma.rn.f64 	%fd50, %fd42, %fd33, %fd49;
	fma.rn.f64 	%fd51, %fd46, %fd21, %fd50;
	mul.rn.f64 	%fd52, %fd39, %fd47;
	neg.f64 	%fd53, %fd52;
	fma.rn.f64 	%fd54, %fd39, %fd47, %fd53;
	fma.rn.f64 	%fd55, %fd39, %fd51, %fd54;
	fma.rn.f64 	%fd56, %fd41, %fd47, %fd55;
	add.f64 	%fd57, %fd52, %fd56;
	sub.f64 	%fd58, %fd52, %fd57;
	add.f64 	%fd59, %fd56, %fd58;
	add.f64 	%fd60, %fd21, %fd57;
	sub.f64 	%fd61, %fd21, %fd60;
	add.f64 	%fd62, %fd57, %fd61;
	add.f64 	%fd63, %fd59, %fd62;
	add.f64 	%fd64, %fd33, %fd63;
	add.f64 	%fd65, %fd60, %fd64;
	sub.f64 	%fd66, %fd60, %fd65;
	add.f64 	%fd67, %fd64, %fd66;
	xor.b32  	%r25, %r48, -2147483648;
	mov.b32 	%r26, 1127219200;
	mov.b64 	%fd68, {%r25, %r26};
	mov.b32 	%r27, -2147483648;
	mov.b64 	%fd69, {%r27, %r26};
	sub.f64 	%fd70, %fd68, %fd69;
	fma.rn.f64 	%fd71, %fd70, 0d3FE62E42FEFA39EF, %fd65;
	fma.rn.f64 	%fd72, %fd70, 0dBFE62E42FEFA39EF, %fd71;
	sub.f64 	%fd73, %fd72, %fd65;
	sub.f64 	%fd74, %fd67, %fd73;
	fma.rn.f64 	%fd75, %fd70, 0d3C7ABC9E3B39803F, %fd74;
	add.f64 	%fd76, %fd71, %fd75;
	sub.f64 	%fd77, %fd71, %fd76;
	add.f64 	%fd78, %fd75, %fd77;
	{
	.reg .b32 %temp; 
	mov.b64 	{%temp, %r28}, %fd11;
	}
	{
	.reg .b32 %temp; 
	mov.b64 	{%r29, %temp}, %fd11;
	}
	shl.b32 	%r30, %r28, 1;
	setp.gt.u32 	%p3, %r30, -33554433;
	and.b32  	%r31, %r28, -15728641;
	selp.b32 	%r32, %r31, %r28, %p3;
	mov.b64 	%fd79, {%r29, %r32};
	mul.rn.f64 	%fd80, %fd76, %fd79;
	neg.f64 	%fd81, %fd80;
	fma.rn.f64 	%fd82, %fd76, %fd79, %fd81;
	fma.rn.f64 	%fd83, %fd78, %fd79, %fd82;
	add.f64 	%fd4, %fd80, %fd83;
	sub.f64 	%fd84, %fd80, %fd4;
	add.f64 	%fd5, %fd83, %fd84;
	fma.rn.f64 	%fd85, %fd4, 0d3FF71547652B82FE, 0d4338000000000000;
	{
	.reg .b32 %temp; 
	mov.b64 	{%r13, %temp}, %fd85;
	}
	mov.f64 	%fd86, 0dC338000000000000;
	add.rn.f64 	%fd87, %fd85, %fd86;
	fma.rn.f64 	%fd88, %fd87, 0dBFE62E42FEFA39EF, %fd4;
	fma.rn.f64 	%fd89, %fd87, 0dBC7ABC9E3B39803F, %fd88;
	fma.rn.f64 	%fd90, %fd89, 0d3E5ADE1569CE2BDF, 0d3E928AF3FCA213EA;
	fma.rn.f64 	%fd91, %fd90, %fd89, 0d3EC71DEE62401315;
	fma.rn.f64 	%fd92, %fd91, %fd89, 0d3EFA01997C89EB71;
	fma.rn.f64 	%fd93, %fd92, %fd89, 0d3F2A01A014761F65;
	fma.rn.f64 	%fd94, %fd93, %fd89, 0d3F56C16C1852B7AF;
	fma.rn.f64 	%fd95, %fd94, %fd89, 0d3F81111111122322;
	fma.rn.f64 	%fd96, %fd95, %fd89, 0d3FA55555555502A1;
	fma.rn.f64 	%fd97, %fd96, %fd89, 0d3FC5555555555511;
	fma.rn.f64 	%fd98, %fd97, %fd89, 0d3FE000000000000B;
	fma.rn.f64 	%fd99, %fd98, %fd89, 0d3FF0000000000000;
	fma.rn.f64 	%fd100, %fd99, %fd89, 0d3FF0000000000000;
	{
	.reg .b32 %temp; 
	mov.b64 	{%r14, %temp}, %fd100;
	}
	{
	.reg .b32 %temp; 
	mov.b64 	{%temp, %r15}, %fd100;
	}
	shl.b32 	%r33, %r13, 20;
	add.s32 	%r34, %r33, %r15;
	mov.b64 	%fd108, {%r14, %r34};
	{
	.reg .b32 %temp; 
	mov.b64 	{%temp, %r35}, %fd4;
	}
	mov.b32 	%f2, %r35;
	abs.f32 	%f1, %f2;
	setp.lt.f32 	%p4, %f1, 0f4086232B;
	@%p4 bra 	$L__BB1_7;
	setp.lt.f64 	%p5, %fd4, 0d0000000000000000;
	add.f64 	%fd101, %fd4, 0d7FF0000000000000;
	selp.f64 	%fd108, 0d0000000000000000, %fd101, %p5;
	setp.geu.f32 	%p6, %f1, 0f40874800;
	@%p6 bra 	$L__BB1_7;
	shr.u32 	%r36, %r13, 31;
	add.s32 	%r37, %r13, %r36;
	shr.s32 	%r38, %r37, 1;
	shl.b32 	%r39, %r38, 20;
	add.s32 	%r40, %r15, %r39;
	mov.b64 	%fd102, {%r14, %r40};
	sub.s32 	%r41, %r13, %r38;
	shl.b32 	%r42, %r41, 20;
	add.s32 	%r43, %r42, 1072693248;
	mov.b32 	%r44, 0;
	mov.b64 	%fd103, {%r44, %r43};
	mul.f64 	%fd108, %fd103, %fd102;
$L__BB1_7:
	abs.f64 	%fd104, %fd108;
	setp.eq.f64 	%p7, %fd104, 0d7FF0000000000000;
	fma.rn.f64 	%fd105, %fd108, %fd5, %fd108;
	selp.f64 	%fd106, %fd108, %fd105, %p7;
	st.param.f64 	[func_retval0], %fd106;
	ret;

}


// ===== COMPILED SASS (sm_100) =====

	.target	sm_100

	.elftype	@"ET_EXEC"


//--------------------- .note.nv.tkinfo           --------------------------
	.section	.note.nv.tkinfo,"",@"SHT_NOTE"
	.sectionflags	@"SHF_NOTE_NV_TKINFO"
	.tkinfo
        /*0018*/ 	.word	0x00000002
        /*0030*/ 	.string	""
        /*0030*/ 	.string	"ptxas"
        /*0030*/ 	.string	"Cuda compilation tools, release 13.0, V13.0.88"
        /*0030*/ 	.string	"Build cuda_13.0.r13.0/compiler.36424714_0"
        /*0030*/ 	.string	"-arch sm_100 -m 64 "



//--------------------- .note.nv.cuinfo           --------------------------
	.section	.note.nv.cuinfo,"",@"SHT_NOTE"
	.sectionflags	@"SHF_NOTE_NV_CUINFO"
        /*0018*/ 	.short	0x0002
        /*001a*/ 	.short	0x0064
        /*001c*/ 	.short	0x0082
	.zero		2


//--------------------- .nv.info                  --------------------------
	.section	.nv.info,"",@"SHT_CUDA_INFO"
	.align	4


	//----- nvinfo : EIATTR_REGCOUNT
	.align		4
        /*0000*/ 	.byte	0x04, 0x2f
        /*0002*/ 	.short	(.L_1 - .L_0)
	.align		4
.L_0:
        /*0004*/ 	.word	index@(_Z20sin_maclaurin_kerneldiPd)
        /*0008*/ 	.word	0x0000001e


	//----- nvinfo : EIATTR_FRAME_SIZE
	.align		4
.L_1:
        /*000c*/ 	.byte	0x04, 0x11
        /*000e*/ 	.short	(.L_3 - .L_2)
	.align		4
.L_2:
        /*0010*/ 	.word	index@($_Z20sin_maclaurin_kerneldiPd$__internal_accurate_pow)
        /*0014*/ 	.word	0x00000000


	//----- nvinfo : EIATTR_FRAME_SIZE
	.align		4
.L_3:
        /*0018*/ 	.byte	0x04, 0x11
        /*001a*/ 	.short	(.L_5 - .L_4)
	.align		4
.L_4:
        /*001c*/ 	.word	index@($__internal_0_$__cuda_sm20_div_rn_f64_full)
        /*0020*/ 	.word	0x00000000


	//----- nvinfo : EIATTR_FRAME_SIZE
	.align		4
.L_5:
        /*0024*/ 	.byte	0x04, 0x11
        /*0026*/ 	.short	(.L_7 - .L_6)
	.align		4
.L_6:
        /*0028*/ 	.word	index@(_Z20sin_maclaurin_kerneldiPd)
        /*002c*/ 	.word	0x00000000


	//----- nvinfo : EIATTR_MIN_STACK_SIZE
	.align		4
.L_7:
        /*0030*/ 	.byte	0x04, 0x12
        /*0032*/ 	.short	(.L_9 - .L_8)
	.align		4
.L_8:
        /*0034*/ 	.word	index@(_Z20sin_maclaurin_kerneldiPd)
        /*0038*/ 	.word	0x00000000
.L_9:


//--------------------- .nv.compat                --------------------------
	.section	.nv.compat,"",@"SHT_CUDA_COMPAT_INFO"
	.align	4
        /*0000*/ 	.byte	0x02, 0x09, 0x00, 0x00, 0x02, 0x02, 0x01, 0x00, 0x02, 0x05, 0x05, 0x00, 0x03, 0x07, 0x01, 0x01
        /*0010*/ 	.byte	0x02, 0x03, 0x00, 0x00, 0x02, 0x06, 0x01, 0x00, 0x04, 0x0b, 0x08, 0x00, 0x01, 0x00, 0x00, 0x00
        /*0020*/ 	.byte	0x00, 0x00, 0x00, 0x00


//--------------------- .nv.info._Z20sin_maclaurin_kerneldiPd --------------------------
	.section	.nv.info._Z20sin_maclaurin_kerneldiPd,"",@"SHT_CUDA_INFO"
	.sectionflags	@""
	.align	4


	//----- nvinfo : EIATTR_CUDA_API_VERSION
	.align		4
        /*0000*/ 	.byte	0x04, 0x37
        /*0002*/ 	.short	(.L_11 - .L_10)
.L_10:
        /*0004*/ 	.word	0x00000082


	//----- nvinfo : EIATTR_KPARAM_INFO
	.align		4
.L_11:
        /*0008*/ 	.byte	0x04, 0x17
        /*000a*/ 	.short	(.L_13 - .L_12)
.L_12:
        /*000c*/ 	.word	0x00000000
        /*0010*/ 	.short	0x0002
        /*0012*/ 	.short	0x0010
        /*0014*/ 	.byte	0x00, 0xf5, 0x21, 0x00


	//----- nvinfo : EIATTR_KPARAM_INFO
	.align		4
.L_13:
        /*0018*/ 	.byte	0x04, 0x17
        /*001a*/ 	.short	(.L_15 - .L_14)
.L_14:
        /*001c*/ 	.word	0x00000000
        /*0020*/ 	.short	0x0001
        /*0022*/ 	.short	0x0008
        /*0024*/ 	.byte	0x00, 0xf0, 0x11, 0x00


	//----- nvinfo : EIATTR_KPARAM_INFO
	.align		4
.L_15:
        /*0028*/ 	.byte	0x04, 0x17
        /*002a*/ 	.short	(.L_17 - .L_16)
.L_16:
        /*002c*/ 	.word	0x00000000
        /*0030*/ 	.short	0x0000
        /*0032*/ 	.short	0x0000
        /*0034*/ 	.byte	0x00, 0xf0, 0x21, 0x00


	//----- nvinfo : EIATTR_SPARSE_MMA_MASK
	.align		4
.L_17:
        /*0038*/ 	.byte	0x03, 0x50
        /*003a*/ 	.short	0x0000


	//----- nvinfo : EIATTR_MAXREG_COUNT
	.align		4
        /*003c*/ 	.byte	0x03, 0x1b
        /*003e*/ 	.short	0x00ff


	//----- nvinfo : EIATTR_MERCURY_ISA_VERSION
	.align		4
        /*0040*/ 	.byte	0x03, 0x5f
        /*0042*/ 	.short	0x0101


	//----- nvinfo : EIATTR_VRC_CTA_INIT_COUNT
	.align		4
        /*0044*/ 	.byte	0x02, 0x4a
	.zero		1
	.zero		1


	//----- nvinfo : EIATTR_EXIT_INSTR_OFFSETS
	.align		4
        /*0048*/ 	.byte	0x04, 0x1c
        /*004a*/ 	.short	(.L_19 - .L_18)


	//   ....[0]....
.L_18:
        /*004c*/ 	.word	0x00000070


	//   ....[1]....
        /*0050*/ 	.word	0x00000f30


	//----- nvinfo : EIATTR_CRS_STACK_SIZE
	.align		4
.L_19:
        /*0054*/ 	.byte	0x04, 0x1e
        /*0056*/ 	.short	(.L_21 - .L_20)
.L_20:
        /*0058*/ 	.word	0x00000000


	//----- nvinfo : EIATTR_CBANK_PARAM_SIZE
	.align		4
.L_21:
        /*005c*/ 	.byte	0x03, 0x19
        /*005e*/ 	.short	0x0018


	//----- nvinfo : EIATTR_PARAM_CBANK
	.align		4
        /*0060*/ 	.byte	0x04, 0x0a
        /*0062*/ 	.short	(.L_23 - .L_22)
	.align		4
.L_22:
        /*0064*/ 	.word	index@(.nv.constant0._Z20sin_maclaurin_kerneldiPd)
        /*0068*/ 	.short	0x0380
        /*006a*/ 	.short	0x0018


	//----- nvinfo : EIATTR_SW_WAR
	.align		4
.L_23:
        /*006c*/ 	.byte	0x04, 0x36
        /*006e*/ 	.short	(.L_25 - .L_24)
.L_24:
        /*0070*/ 	.word	0x00000008
.L_25:


//--------------------- .nv.callgraph             --------------------------
	.section	.nv.callgraph,"",@"SHT_CUDA_CALLGRAPH"
	.align	4
	.sectionentsize	8
	.align		4
        /*0000*/ 	.word	0x00000000
	.align		4
        /*0004*/ 	.word	0xffffffff
	.align		4
        /*0008*/ 	.word	0x00000000
	.align		4
        /*000c*/ 	.word	0xfffffffe
	.align		4
        /*0010*/ 	.word	0x00000000
	.align		4
        /*0014*/ 	.word	0xfffffffd
	.align		4
        /*0018*/ 	.word	0x00000000
	.align		4
        /*001c*/ 	.word	0xfffffffc


//--------------------- .text._Z20sin_maclaurin_kerneldiPd --------------------------
	.section	.text._Z20sin_maclaurin_kerneldiPd,"ax",@progbits
	.align	128
        .global         _Z20sin_maclaurin_kerneldiPd
        .type           _Z20sin_maclaurin_kerneldiPd,@function
        .size           _Z20sin_maclaurin_kerneldiPd,(.L_x_31 - _Z20sin_maclaurin_kerneldiPd)
        .other          _Z20sin_maclaurin_kerneldiPd,@"STO_CUDA_ENTRY STV_DEFAULT"
_Z20sin_maclaurin_kerneldiPd:
.text._Z20sin_maclaurin_kerneldiPd:
[----:B------:R-:W-:Y:S01]  /*0000*/  LDC R1, c[0x0][0x37c] ;  /* 0x0000df00ff017b82 */ /* 0x000fe20000000800 */
[----:B------:R-:W0:Y:S07]  /*0010*/  S2R R3, SR_TID.X ;  /* 0x0000000000037919 */ /* 0x000e2e0000002100 */
[----:B------:R-:W0:Y:S01]  /*0020*/  S2UR UR4, SR_CTAID.X ;  /* 0x00000000000479c3 */ /* 0x000e220000002500 */
[----:B------:R-:W1:Y:S07]  /*0030*/  LDCU UR5, c[0x0][0x388] ;  /* 0x00007100ff0577ac */ /* 0x000e6e0008000800 */
[----:B------:R-:W0:Y:S02]  /*0040*/  LDC R2, c[0x0][0x360] ;  /* 0x0000d800ff027b82 */ /* 0x000e240000000800 */
[----:B0-----:R-:W-:-:S05]  /*0050*/  IMAD R2, R2, UR4, R3 ;  /* 0x0000000402027c24 */ /* 0x001fca000f8e0203 */
[----:B-1----:R-:W-:-:S13]  /*0060*/  ISETP.GT.AND P0, PT, R2, UR5, PT ;  /* 0x0000000502007c0c */ /* 0x002fda000bf04270 */
[----:B------:R-:W-:Y:S05]  /*0070*/  @P0 EXIT ;  /* 0x000000000000094d */ /* 0x000fea0003800000 */
[----:B------:R-:W-:Y:S01]  /*0080*/  IMAD.SHL.U32 R3, R2, 0x2, RZ ;  /* 0x0000000202037824 */ /* 0x000fe200078e00ff */
[----:B------:R-:W-:Y:S03]  /*0090*/  BSSY.RECONVERGENT B0, `(.L_x_0) ;  /* 0x000000d000007945 */ /* 0x000fe60003800200 */
[----:B------:R-:W-:-:S06]  /*00a0*/  VIADD R4, R3, 0x1 ;  /* 0x0000000103047836 */ /* 0x000fcc0000000000 */
[----:B------:R-:W0:Y:S02]  /*00b0*/  I2F.F64 R4, R4 ;  /* 0x0000000400047312 */ /* 0x000e240000201c00 */
[----:B0-----:R-:W-:-:S04]  /*00c0*/  SHF.R.U32.HI R0, RZ, 0x14, R5 ;  /* 0x00000014ff007819 */ /* 0x001fc80000011605 */
[----:B------:R-:W-:-:S05]  /*00d0*/  LOP3.LUT R0, R0, 0x7ff, RZ, 0xc0, !PT ;  /* 0x000007ff00007812 */ /* 0x000fca00078ec0ff */
[----:B------:R-:W-:Y:S01]  /*00e0*/  VIADD R27, R0, 0xfffffc0c ;  /* 0xfffffc0c001b7836 */ /* 0x000fe20000000000 */
[----:B------:R-:W-:-:S04]  /*00f0*/  MOV R0, 0x160 ;  /* 0x0000016000007802 */ /* 0x000fc80000000f00 */
[CC--:B------:R-:W-:Y:S02]  /*0100*/  SHF.L.U32 R26, R4.reuse, R27.reuse, RZ ;  /* 0x0000001b041a7219 */ /* 0x0c0fe400000006ff */
[----:B------:R-:W-:Y:S02]  /*0110*/  SHF.L.U64.HI R27, R4, R27, R5 ;  /* 0x0000001b041b7219 */ /* 0x000fe40000010205 */
[----:B------:R-:W-:-:S04]  /*0120*/  ISETP.NE.U32.AND P0, PT, R26, RZ, PT ;  /* 0x000000ff1a00720c */ /* 0x000fc80003f05070 */
[----:B------:R-:W-:-:S04]  /*0130*/  ISETP.NE.AND.EX P0, PT, R27, -0x80000000, PT, P0 ;  /* 0x800000001b00780c */ /* 0x000fc80003f05300 */
[----:B------:R-:W-:-:S13]  /*0140*/  PLOP3.LUT P0, PT, P0, PT, PT, 0x8, 0x80 ;  /* 0x000000000080781c */ /* 0x000fda000070e170 */
[----:B------:R-:W-:Y:S05]  /*0150*/  CALL.REL.NOINC `($_Z20sin_maclaurin_kerneldiPd$__internal_accurate_pow) ;  /* 0x0000001000e87944 */ /* 0x000fea0003c00000 */
[----:B------:R-:W-:Y:S05]  /*0160*/  BSYNC.RECONVERGENT B0 ;  /* 0x0000000000007941 */ /* 0x000fea0003800200 */
.L_x_0:
[----:B------:R-:W0:Y:S01]  /*0170*/  LDC.64 R6, c[0x0][0x380] ;  /* 0x0000e000ff067b82 */ /* 0x000e220000000a00 */
[----:B------:R-:W-:Y:S02]  /*0180*/  IMAD.MOV.U32 R8, RZ, RZ, R15 ;  /* 0x000000ffff087224 */ /* 0x000fe400078e000f */
[----:B------:R-:W-:-:S05]  /*0190*/  IMAD.MOV.U32 R9, RZ, RZ, R12 ;  /* 0x000000ffff097224 */ /* 0x000fca00078e000c */
[----:B------:R-:W1:Y:S01]  /*01a0*/  LDC R13, c[0x0][0x384] ;  /* 0x0000e100ff0d7b82 */ /* 0x000e620000000800 */
[----:B------:R-:W-:-:S10]  /*01b0*/  DADD R10, -RZ, -R8 ;  /* 0x00000000ff0a7229 */ /* 0x000fd40000000908 */
[----:B------:R-:W-:Y:S02]  /*01c0*/  FSEL R0, R10, R15, P0 ;  /* 0x0000000f0a007208 */ /* 0x000fe40000000000 */
[----:B------:R-:W-:Y:S01]  /*01d0*/  FSEL R11, R11, R12, P0 ;  /* 0x0000000c0b0b7208 */ /* 0x000fe20000000000 */
[----:B0-----:R-:W-:Y:S02]  /*01e0*/  DSETP.NEU.AND P3, PT, R6, RZ, PT ;  /* 0x000000ff0600722a */ /* 0x001fe40003f6d000 */
[----:B------:R-:W-:Y:S01]  /*01f0*/  DADD R8, R4, R6 ;  /* 0x0000000004087229 */ /* 0x000fe20000000006 */
[----:B-1----:R-:W-:-:S09]  /*0200*/  ISETP.GE.AND P1, PT, R13, RZ, PT ;  /* 0x000000ff0d00720c */ /* 0x002fd20003f26270 */
[----:B------:R-:W-:Y:S02]  /*0210*/  LOP3.LUT R8, R9, 0x7ff00000, RZ, 0xc0, !PT ;  /* 0x7ff0000009087812 */ /* 0x000fe400078ec0ff */
[----:B------:R-:W-:Y:S02]  /*0220*/  FSEL R9, R11, R12, !P1 ;  /* 0x0000000c0b097208 */ /* 0x000fe40004800000 */
[----:B------:R-:W-:Y:S02]  /*0230*/  ISETP.NE.AND P2, PT, R8, 0x7ff00000, PT ;  /* 0x7ff000000800780c */ /* 0x000fe40003f45270 */
[----:B------:R-:W-:Y:S01]  /*0240*/  FSEL R8, R0, R15, !P1 ;  /* 0x0000000f00087208 */ /* 0x000fe20004800000 */
[----:B------:R-:W-:Y:S10]  /*0250*/  @P3 BRA `(.L_x_1) ;  /* 0x00000000001c3947 */ /* 0x000ff40003800000 */
[----:B------:R-:W-:Y:S01]  /*0260*/  ISETP.NE.U32.AND P0, PT, R26, RZ, PT ;  /* 0x000000ff1a00720c */ /* 0x000fe20003f05070 */
[----:B------:R-:W-:Y:S01]  /*0270*/  IMAD.MOV.U32 R8, RZ, RZ, RZ ;  /* 0x000000ffff087224 */ /* 0x000fe200078e00ff */
[----:B------:R-:W-:Y:S02]  /*0280*/  ISETP.GE.AND P3, PT, R5, RZ, PT ;  /* 0x000000ff0500720c */ /* 0x000fe40003f66270 */
[----:B------:R-:W-:-:S13]  /*0290*/  ISETP.NE.AND.EX P0, PT, R27, -0x80000000, PT, P0 ;  /* 0x800000001b00780c */ /* 0x000fda0003f05300 */
[----:B------:R-:W-:-:S06]  /*02a0*/  DSETP.NEU.AND P0, PT, |R4|, 0.5, !P0 ;  /* 0x3fe000000400742a */ /* 0x000fcc000470d200 */
[----:B------:R-:W-:-:S04]  /*02b0*/  SEL R9, R13, RZ, P0 ;  /* 0x000000ff0d097207 */ /* 0x000fc80000000000 */
[----:B------:R-:W-:-:S07]  /*02c0*/  @!P3 LOP3.LUT R9, R9, 0x7ff00000, RZ, 0xfc, !PT ;  /* 0x7ff000000909b812 */ /* 0x000fce00078efcff */
.L_x_1:
[----:B------:R-:W-:Y:S04]  /*02d0*/  BSSY.RECONVERGENT B0, `(.L_x_2) ;  /* 0x000000f000007945 */ /* 0x000fe80003800200 */
[----:B------:R-:W-:Y:S05]  /*02e0*/  @P2 BRA `(.L_x_3) ;  /* 0x0000000000342947 */ /* 0x000fea0003800000 */
[----:B------:R-:W-:-:S14]  /*02f0*/  DSETP.NAN.AND P2, PT, R6, R6, PT ;  /* 0x000000060600722a */ /* 0x000fdc0003f48000 */
[----:B------:R-:W-:Y:S01]  /*0300*/  @P2 DADD R8, R4, R6 ;  /* 0x0000000004082229 */ /* 0x000fe20000000006 */
[----:B------:R-:W-:Y:S10]  /*0310*/  @P2 BRA `(.L_x_3) ;  /* 0x0000000000282947 */ /* 0x000ff40003800000 */
[----:B------:R-:W-:-:S14]  /*0320*/  DSETP.NEU.AND P2, PT, |R6|, +INF , PT ;  /* 0x7ff000000600742a */ /* 0x000fdc0003f4d200 */
[----:B------:R-:W-:Y:S05]  /*0330*/  @P2 BRA `(.L_x_3) ;  /* 0x0000000000202947 */ /* 0x000fea0003800000 */
[C---:B------:R-:W-:Y:S01]  /*0340*/  ISETP.GE.AND P2, PT, R5.reuse, RZ, PT ;  /* 0x000000ff0500720c */ /* 0x040fe20003f46270 */
[----:B------:R-:W-:Y:S01]  /*0350*/  IMAD.MOV.U32 R8, RZ, RZ, RZ ;  /* 0x000000ffff087224 */ /* 0x000fe200078e00ff */
[----:B------:R-:W-:Y:S02]  /*0360*/  LOP3.LUT R4, R5, 0x7fffffff, RZ, 0xc0, !PT ;  /* 0x7fffffff05047812 */ /* 0x000fe400078ec0ff */
[----:B------:R-:W-:Y:S02]  /*0370*/  SEL R9, RZ, 0x7ff00000, !P2 ;  /* 0x7ff00000ff097807 */ /* 0x000fe40005000000 */
[----:B------:R-:W-:-:S03]  /*0380*/  ISETP.NE.AND P2, PT, R4, 0x3fe00000, PT ;  /* 0x3fe000000400780c */ /* 0x000fc60003f45270 */
[----:B------:R-:W-:-:S05]  /*0390*/  VIADD R0, R9, 0x80000000 ;  /* 0x8000000009007836 */ /* 0x000fca0000000000 */
[----:B------:R-:W-:-:S04]  /*03a0*/  SEL R0, R0, R9, P2 ;  /* 0x0000000900007207 */ /* 0x000fc80001000000 */
[----:B------:R-:W-:-:S07]  /*03b0*/  @!P1 SEL R9, R0, R9, P0 ;  /* 0x0000000900099207 */ /* 0x000fce0000000000 */
.L_x_3:
[----:B------:R-:W-:Y:S05]  /*03c0*/  BSYNC.RECONVERGENT B0 ;  /* 0x0000000000007941 */ /* 0x000fea0003800200 */
.L_x_2:
[----:B------:R-:W-:Y:S01]  /*03d0*/  ISETP.GE.AND P1, PT, R2, 0x1, PT ;  /* 0x000000010200780c */ /* 0x000fe20003f26270 */
[----:B------:R-:W-:Y:S01]  /*03e0*/  DSETP.NEU.AND P0, PT, R6, 1, PT ;  /* 0x3ff000000600742a */ /* 0x000fe20003f0d000 */
[----:B------:R-:W-:Y:S01]  /*03f0*/  BSSY.RECONVERGENT B3, `(.L_x_4) ;  /* 0x0000095000037945 */ /* 0x000fe20003800200 */
[----:B------:R-:W-:Y:S02]  /*0400*/  IMAD.MOV.U32 R6, RZ, RZ, 0x0 ;  /* 0x00000000ff067424 */ /* 0x000fe400078e00ff */
[----:B------:R-:W-:Y:S02]  /*0410*/  IMAD.MOV.U32 R7, RZ, RZ, 0x3ff00000 ;  /* 0x3ff00000ff077424 */ /* 0x000fe400078e00ff */
[----:B------:R-:W-:Y:S02]  /*0420*/  FSEL R4, R8, RZ, P0 ;  /* 0x000000ff08047208 */ /* 0x000fe40000000000 */
[----:B------:R-:W-:-:S04]  /*0430*/  FSEL R5, R9, 1.875, P0 ;  /* 0x3ff0000009057808 */ /* 0x000fc80000000000 */
[----:B------:R-:W-:Y:S05]  /*0440*/  @!P1 BRA `(.L_x_5) ;  /* 0x00000008003c9947 */ /* 0x000fea0003800000 */
[C---:B------:R-:W-:Y:S01]  /*0450*/  ISETP.GE.AND P0, PT, R3.reuse, 0x4, PT ;  /* 0x000000040300780c */ /* 0x040fe20003f06270 */
[----:B------:R-:W-:Y:S01]  /*0460*/  BSSY.RECONVERGENT B2, `(.L_x_6) ;  /* 0x0000084000027945 */ /* 0x000fe20003800200 */
[----:B------:R-:W-:Y:S01]  /*0470*/  VIMNMX R8, PT, PT, R3, 0x1, !PT ;  /* 0x0000000103087848 */ /* 0x000fe20007fe0100 */
[----:B------:R-:W-:Y:S02]  /*0480*/  IMAD.MOV.U32 R0, RZ, RZ, 0x2 ;  /* 0x00000002ff007424 */ /* 0x000fe400078e00ff */
[----:B------:R-:W-:Y:S01]  /*0490*/  IMAD.MOV.U32 R6, RZ, RZ, 0x0 ;  /* 0x00000000ff067424 */ /* 0x000fe200078e00ff */
[----:B------:R-:W-:Y:S01]  /*04a0*/  LOP3.LUT R3, R8, 0x3, RZ, 0xc0, !PT ;  /* 0x0000000308037812 */ /* 0x000fe200078ec0ff */
[----:B------:R-:W-:-:S06]  /*04b0*/  IMAD.MOV.U32 R7, RZ, RZ, 0x3ff00000 ;  /* 0x3ff00000ff077424 */ /* 0x000fcc00078e00ff */
[----:B------:R-:W-:Y:S05]  /*04c0*/  @!P0 BRA `(.L_x_7) ;  /* 0x0000000400f48947 */ /* 0x000fea0003800000 */
[----:B------:R-:W-:Y:S01]  /*04d0*/  LOP3.LUT R8, R8, 0x7ffffffc, RZ, 0xc0, !PT ;  /* 0x7ffffffc08087812 */ /* 0x000fe200078ec0ff */
[----:B------:R-:W-:Y:S04]  /*04e0*/  BSSY.RECONVERGENT B1, `(.L_x_8) ;  /* 0x000007a000017945 */ /* 0x000fe80003800200 */
[----:B------:R-:W-:Y:S01]  /*04f0*/  BSSY.RELIABLE B0, `(.L_x_9) ;  /* 0x0000066000007945 */ /* 0x000fe20003800100 */
[----:B------:R-:W-:Y:S01]  /*0500*/  IMAD.MOV.U32 R9, RZ, RZ, RZ ;  /* 0x000000ffff097224 */ /* 0x000fe200078e00ff */
[----:B------:R-:W-:Y:S01]  /*0510*/  ISETP.GT.AND P0, PT, R8, RZ, PT ;  /* 0x000000ff0800720c */ /* 0x000fe20003f04270 */
[----:B------:R-:W-:Y:S02]  /*0520*/  IMAD.MOV.U32 R6, RZ, RZ, 0x0 ;  /* 0x00000000ff067424 */ /* 0x000fe400078e00ff */
[----:B------:R-:W-:-:S10]  /*0530*/  IMAD.MOV.U32 R7, RZ, RZ, 0x3ff00000 ;  /* 0x3ff00000ff077424 */ /* 0x000fd400078e00ff */
[----:B------:R-:W-:Y:S05]  /*0540*/  @!P0 BRA `(.L_x_10) ;  /* 0x0000000400808947 */ /* 0x000fea0003800000 */
[----:B------:R-:W-:Y:S01]  /*0550*/  IMAD.IADD R0, R8, 0x1, -R9 ;  /* 0x0000000108007824 */ /* 0x000fe200078e0a09 */
[----:B------:R-:W-:Y:S01]  /*0560*/  BSSY.RECONVERGENT B4, `(.L_x_11) ;  /* 0x000003c000047945 */ /* 0x000fe20003800200 */
[----:B------:R-:W-:-:S03]  /*0570*/  PLOP3.LUT P0, PT, PT, PT, PT, 0x80, 0x8 ;  /* 0x000000000008781c */ /* 0x000fc60003f0f070 */
[----:B------:R-:W-:-:S13]  /*0580*/  ISETP.GT.AND P1, PT, R0, 0xc, PT ;  /* 0x0000000c0000780c */ /* 0x000fda0003f24270 */
[----:B------:R-:W-:Y:S05]  /*0590*/  @!P1 BRA `(.L_x_12) ;  /* 0x0000000000e09947 */ /* 0x000fea0003800000 */
[----:B------:R-:W-:Y:S01]  /*05a0*/  BSSY.RECONVERGENT B5, `(.L_x_13) ;  /* 0x0000036000057945 */ /* 0x000fe20003800200 */
[----:B------:R-:W-:Y:S01]  /*05b0*/  PLOP3.LUT P0, PT, PT, PT, PT, 0x8, 0x80 ;  /* 0x000000000080781c */ /* 0x000fe20003f0e170 */
[----:B------:R-:W-:-:S12]  /*05c0*/  VIADD R0, R8, 0xfffffff4 ;  /* 0xfffffff408007836 */ /* 0x000fd80000000000 */
.L_x_14:
[C---:B------:R-:W-:Y:S02]  /*05d0*/  VIADD R14, R9.reuse, 0x2 ;  /* 0x00000002090e7836 */ /* 0x040fe40000000000 */
[C---:B------:R-:W-:Y:S02]  /*05e0*/  VIADD R15, R9.reuse, 0x3 ;  /* 0x00000003090f7836 */ /* 0x040fe40000000000 */
[----:B------:R0:W1:Y:S01]  /*05f0*/  I2F.F64.U32 R10, R14 ;  /* 0x0000000e000a7312 */ /* 0x0000620000201800 */
[C---:B------:R-:W-:Y:S02]  /*0600*/  VIADD R16, R9.reuse, 0x4 ;  /* 0x0000000409107836 */ /* 0x040fe40000000000 */
[C---:B------:R-:W-:Y:S02]  /*0610*/  VIADD R17, R9.reuse, 0x5 ;  /* 0x0000000509117836 */ /* 0x040fe40000000000 */
[C---:B------:R-:W-:Y:S02]  /*0620*/  VIADD R18, R9.reuse, 0x6 ;  /* 0x0000000609127836 */ /* 0x040fe40000000000 */
[C---:B------:R-:W-:Y:S01]  /*0630*/  VIADD R19, R9.reuse, 0x10 ;  /* 0x0000001009137836 */ /* 0x040fe20000000000 */
[----:B------:R2:W3:Y:S01]  /*0640*/  I2F.F64.U32 R12, R15 ;  /* 0x0000000f000c7312 */ /* 0x0004e20000201800 */
[----:B0-----:R-:W-:-:S03]  /*0650*/  VIADD R14, R9, 0x7 ;  /* 0x00000007090e7836 */ /* 0x001fc60000000000 */
[----:B------:R-:W-:Y:S01]  /*0660*/  ISETP.GE.AND P1, PT, R19, R0, PT ;  /* 0x000000001300720c */ /* 0x000fe20003f26270 */
[----:B-1----:R-:W-:Y:S01]  /*0670*/  DMUL R10, R10, R6 ;  /* 0x000000060a0a7228 */ /* 0x002fe20000000000 */
[----:B--2---:R-:W-:Y:S02]  /*0680*/  VIADD R15, R9, 0x8 ;  /* 0x00000008090f7836 */ /* 0x004fe40000000000 */
[----:B------:R0:W1:Y:S05]  /*0690*/  I2F.F64.U32 R6, R16 ;  /* 0x0000001000067312 */ /* 0x00006a0000201800 */
[----:B---3--:R-:W-:-:S03]  /*06a0*/  DMUL R10, R10, R12 ;  /* 0x0000000c0a0a7228 */ /* 0x008fc60000000000 */
[----:B------:R2:W3:Y:S01]  /*06b0*/  I2F.F64.U32 R12, R17 ;  /* 0x00000011000c7312 */ /* 0x0004e20000201800 */
[----:B0-----:R-:W-:-:S04]  /*06c0*/  VIADD R16, R9, 0x9 ;  /* 0x0000000909107836 */ /* 0x001fc80000000000 */
        /* <DEDUP_REMOVED lines=16> */
[----:B------:R-:W2:Y:S01]  /*07d0*/  I2F.F64.U32 R12, R18 ;  /* 0x00000012000c7312 */ /* 0x000ea20000201800 */
[----:B0-----:R-:W-:-:S04]  /*07e0*/  VIADD R17, R9, 0xf ;  /* 0x0000000f09117836 */ /* 0x001fc80000000000 */
[----:B-1----:R-:W-:-:S03]  /*07f0*/  DMUL R6, R6, R10 ;  /* 0x0000000a06067228 */ /* 0x002fc60000000000 */
[----:B------:R0:W1:Y:S05]  /*0800*/  I2F.F64.U32 R10, R14 ;  /* 0x0000000e000a7312 */ /* 0x00006a0000201800 */
[----:B--2---:R-:W-:-:S03]  /*0810*/  DMUL R6, R6, R12 ;  /* 0x0000000c06067228 */ /* 0x004fc60000000000 */
[----:B------:R-:W2:Y:S01]  /*0820*/  I2F.F64.U32 R12, R15 ;  /* 0x0000000f000c7312 */ /* 0x000ea20000201800 */
[----:B0-----:R-:W-:Y:S02]  /*0830*/  VIADD R14, R9, 0x11 ;  /* 0x00000011090e7836 */ /* 0x001fe40000000000 */
[----:B------:R-:W-:Y:S02]  /*0840*/  IMAD.MOV.U32 R9, RZ, RZ, R19 ;  /* 0x000000ffff097224 */ /* 0x000fe400078e0013 */
[----:B-1----:R-:W-:-:S03]  /*0850*/  DMUL R6, R6, R10 ;  /* 0x0000000a06067228 */ /* 0x002fc60000000000 */
[----:B------:R-:W0:Y:S05]  /*0860*/  I2F.F64.U32 R10, R16 ;  /* 0x00000010000a7312 */ /* 0x000e2a0000201800 */
[----:B--2---:R-:W-:-:S03]  /*0870*/  DMUL R6, R6, R12 ;  /* 0x0000000c06067228 */ /* 0x004fc60000000000 */
[----:B------:R-:W1:Y:S05]  /*0880*/  I2F.F64.U32 R12, R17 ;  /* 0x00000011000c7312 */ /* 0x000e6a0000201800 */
[----:B0-----:R-:W-:-:S03]  /*0890*/  DMUL R6, R6, R10 ;  /* 0x0000000a06067228 */ /* 0x001fc60000000000 */
[----:B------:R-:W0:Y:S05]  /*08a0*/  I2F.F64.U32 R10, R19 ;  /* 0x00000013000a7312 */ /* 0x000e2a0000201800 */
[----:B-1----:R-:W-:-:S03]  /*08b0*/  DMUL R6, R6, R12 ;  /* 0x0000000c06067228 */ /* 0x002fc60000000000 */
[----:B------:R-:W1:Y:S05]  /*08c0*/  I2F.F64.U32 R12, R14 ;  /* 0x0000000e000c7312 */ /* 0x000e6a0000201800 */
[----:B0-----:R-:W-:-:S08]  /*08d0*/  DMUL R6, R6, R10 ;  /* 0x0000000a06067228 */ /* 0x001fd00000000000 */
[----:B-1----:R-:W-:Y:S01]  /*08e0*/  DMUL R6, R6, R12 ;  /* 0x0000000c06067228 */ /* 0x002fe20000000000 */
[----:B------:R-:W-:Y:S10]  /*08f0*/  @!P1 BRA `(.L_x_14) ;  /* 0xfffffffc00349947 */ /* 0x000ff4000383ffff */
[----:B------:R-:W-:Y:S05]  /*0900*/  BSYNC.RECONVERGENT B5 ;  /* 0x0000000000057941 */ /* 0x000fea0003800200 */
.L_x_13:
[----:B------:R-:W-:-:S07]  /*0910*/  IMAD.MOV.U32 R0, RZ, RZ, R19 ;  /* 0x000000ffff007224 */ /* 0x000fce00078e0013 */
.L_x_12:
[----:B------:R-:W-:Y:S05]  /*0920*/  BSYNC.RECONVERGENT B4 ;  /* 0x0000000000047941 */ /* 0x000fea0003800200 */
.L_x_11:
[----:B------:R-:W-:Y:S01]  /*0930*/  IADD3 R10, PT, PT, R8, -R9, RZ ;  /* 0x80000009080a7210 */ /* 0x000fe20007ffe0ff */
[----:B------:R-:W-:Y:S03]  /*0940*/  BSSY.RECONVERGENT B4, `(.L_x_15) ;  /* 0x000001d000047945 */ /* 0x000fe60003800200 */
[----:B------:R-:W-:-:S13]  /*0950*/  ISETP.GT.AND P1, PT, R10, 0x4, PT ;  /* 0x000000040a00780c */ /* 0x000fda0003f24270 */
[----:B------:R-:W-:Y:S05]  /*0960*/  @!P1 BRA `(.L_x_16) ;  /* 0x0000000000689947 */ /* 0x000fea0003800000 */
[C---:B------:R-:W-:Y:S01]  /*0970*/  VIADD R0, R9.reuse, 0x2 ;  /* 0x0000000209007836 */ /* 0x040fe20000000000 */
[----:B------:R-:W-:Y:S01]  /*0980*/  PLOP3.LUT P0, PT, PT, PT, PT, 0x8, 0x80 ;  /* 0x000000000080781c */ /* 0x000fe20003f0e170 */
[C---:B------:R-:W-:Y:S02]  /*0990*/  VIADD R14, R9.reuse, 0x3 ;  /* 0x00000003090e7836 */ /* 0x040fe40000000000 */
[----:B------:R0:W1:Y:S01]  /*09a0*/  I2F.F64.U32 R10, R0 ;  /* 0x00000000000a7312 */ /* 0x0000620000201800 */
[C---:B------:R-:W-:Y:S02]  /*09b0*/  VIADD R15, R9.reuse, 0x4 ;  /* 0x00000004090f7836 */ /* 0x040fe40000000000 */
[C---:B------:R-:W-:Y:S02]  /*09c0*/  VIADD R16, R9.reuse, 0x5 ;  /* 0x0000000509107836 */ /* 0x040fe40000000000 */
[C---:B------:R-:W-:Y:S02]  /*09d0*/  VIADD R17, R9.reuse, 0x6 ;  /* 0x0000000609117836 */ /* 0x040fe40000000000 */
[C---:B------:R-:W-:Y:S01]  /*09e0*/  VIADD R18, R9.reuse, 0x7 ;  /* 0x0000000709127836 */ /* 0x040fe20000000000 */
[----:B------:R2:W3:Y:S01]  /*09f0*/  I2F.F64.U32 R12, R14 ;  /* 0x0000000e000c7312 */ /* 0x0004e20000201800 */
[C---:B0-----:R-:W-:Y:S01]  /*0a00*/  VIADD R0, R9.reuse, 0x8 ;  /* 0x0000000809007836 */ /* 0x041fe20000000000 */
[----:B-1----:R-:W-:Y:S01]  /*0a10*/  DMUL R10, R6, R10 ;  /* 0x0000000a060a7228 */ /* 0x002fe20000000000 */
[----:B--2---:R-:W-:-:S05]  /*0a20*/  VIADD R14, R9, 0x9 ;  /* 0x00000009090e7836 */ /* 0x004fca0000000000 */
[----:B------:R-:W0:Y:S01]  /*0a30*/  I2F.F64.U32 R6, R15 ;  /* 0x0000000f00067312 */ /* 0x000e220000201800 */
[----:B------:R-:W-:Y:S01]  /*0a40*/  IMAD.MOV.U32 R9, RZ, RZ, R0 ;  /* 0x000000ffff097224 */ /* 0x000fe200078e0000 */
[----:B---3--:R-:W-:-:S06]  /*0a50*/  DMUL R10, R10, R12 ;  /* 0x0000000c0a0a7228 */ /* 0x008fcc0000000000 */
[----:B------:R-:W1:Y:S02]  /*0a60*/  I2F.F64.U32 R12, R16 ;  /* 0x00000010000c7312 */ /* 0x000e640000201800 */
[----:B0-----:R-:W-:-:S06]  /*0a70*/  DMUL R6, R10, R6 ;  /* 0x000000060a067228 */ /* 0x001fcc0000000000 */
[----:B------:R-:W0:Y:S02]  /*0a80*/  I2F.F64.U32 R10, R17 ;  /* 0x00000011000a7312 */ /* 0x000e240000201800 */
[----:B-1----:R-:W-:-:S06]  /*0a90*/  DMUL R6, R6, R12 ;  /* 0x0000000c06067228 */ /* 0x002fcc0000000000 */
[----:B------:R-:W1:Y:S02]  /*0aa0*/  I2F.F64.U32 R12, R18 ;  /* 0x00000012000c7312 */ /* 0x000e640000201800 */
[----:B0-----:R-:W-:-:S06]  /*0ab0*/  DMUL R6, R6, R10 ;  /* 0x0000000a06067228 */ /* 0x001fcc0000000000 */
[----:B------:R-:W0:Y:S02]  /*0ac0*/  I2F.F64.U32 R10, R0 ;  /* 0x00000000000a7312 */ /* 0x000e240000201800 */
[----:B-1----:R-:W-:-:S06]  /*0ad0*/  DMUL R6, R6, R12 ;  /* 0x0000000c06067228 */ /* 0x002fcc0000000000 */
[----:B------:R-:W1:Y:S02]  /*0ae0*/  I2F.F64.U32 R12, R14 ;  /* 0x0000000e000c7312 */ /* 0x000e640000201800 */
[----:B0-----:R-:W-:-:S08]  /*0af0*/  DMUL R6, R6, R10 ;  /* 0x0000000a06067228 */ /* 0x001fd00000000000 */
[----:B-1----:R-:W-:-:S11]  /*0b00*/  DMUL R6, R6, R12 ;  /* 0x0000000c06067228 */ /* 0x002fd60000000000 */
.L_x_16:
[----:B------:R-:W-:Y:S05]  /*0b10*/  BSYNC.RECONVERGENT B4 ;  /* 0x0000000000047941 */ /* 0x000fea0003800200 */
.L_x_15:
[----:B------:R-:W-:-:S13]  /*0b20*/  ISETP.NE.OR P0, PT, R9, R8, P0 ;  /* 0x000000080900720c */ /* 0x000fda0000705670 */
[----:B------:R-:W-:Y:S05]  /*0b30*/  @!P0 BREAK.RELIABLE B0 ;  /* 0x0000000000008942 */ /* 0x000fea0003800100 */
[----:B------:R-:W-:Y:S05]  /*0b40*/  @!P0 BRA `(.L_x_17) ;  /* 0x00000000004c8947 */ /* 0x000fea0003800000 */
.L_x_10:
[----:B------:R-:W-:Y:S05]  /*0b50*/  BSYNC.RELIABLE B0 ;  /* 0x0000000000007941 */ /* 0x000fea0003800100 */
.L_x_9:
[----:B------:R-:W-:Y:S01]  /*0b60*/  BSSY.RECONVERGENT B0, `(.L_x_18) ;  /* 0x0000010000007945 */ /* 0x000fe20003800200 */
.L_x_19:
[C---:B------:R-:W-:Y:S02]  /*0b70*/  VIADD R0, R9.reuse, 0x2 ;  /* 0x0000000209007836 */ /* 0x040fe40000000000 */
[C---:B------:R-:W-:Y:S02]  /*0b80*/  VIADD R14, R9.reuse, 0x3 ;  /* 0x00000003090e7836 */ /* 0x040fe40000000000 */
[----:B------:R-:W0:Y:S01]  /*0b90*/  I2F.F64.U32 R10, R0 ;  /* 0x00000000000a7312 */ /* 0x000e220000201800 */
[C---:B------:R-:W-:Y:S02]  /*0ba0*/  VIADD R15, R9.reuse, 0x4 ;  /* 0x00000004090f7836 */ /* 0x040fe40000000000 */
[----:B------:R-:W-:Y:S02]  /*0bb0*/  VIADD R16, R9, 0x5 ;  /* 0x0000000509107836 */ /* 0x000fe40000000000 */
[----:B------:R-:W-:Y:S01]  /*0bc0*/  IMAD.MOV.U32 R9, RZ, RZ, R15 ;  /* 0x000000ffff097224 */ /* 0x000fe200078e000f */
[----:B------:R-:W-:-:S02]  /*0bd0*/  ISETP.NE.AND P0, PT, R15, R8, PT ;  /* 0x000000080f00720c */ /* 0x000fc40003f05270 */
[----:B------:R-:W1:Y:S01]  /*0be0*/  I2F.F64.U32 R12, R14 ;  /* 0x0000000e000c7312 */ /* 0x000e620000201800 */
[----:B0-----:R-:W-:-:S07]  /*0bf0*/  DMUL R10, R10, R6 ;  /* 0x000000060a0a7228 */ /* 0x001fce0000000000 */
[----:B------:R-:W0:Y:S01]  /*0c00*/  I2F.F64.U32 R6, R15 ;  /* 0x0000000f00067312 */ /* 0x000e220000201800 */
[----:B-1----:R-:W-:-:S07]  /*0c10*/  DMUL R10, R10, R12 ;  /* 0x0000000c0a0a7228 */ /* 0x002fce0000000000 */
[----:B------:R-:W1:Y:S01]  /*0c20*/  I2F.F64.U32 R12, R16 ;  /* 0x00000010000c7312 */ /* 0x000e620000201800 */
[----:B0-----:R-:W-:-:S08]  /*0c30*/  DMUL R6, R10, R6 ;  /* 0x000000060a067228 */ /* 0x001fd00000000000 */
[----:B-1----:R-:W-:Y:S01]  /*0c40*/  DMUL R6, R6, R12 ;  /* 0x0000000c06067228 */ /* 0x002fe20000000000 */
[----:B------:R-:W-:Y:S10]  /*0c50*/  @P0 BRA `(.L_x_19) ;  /* 0xfffffffc00c40947 */ /* 0x000ff4000383ffff */
[----:B------:R-:W-:Y:S05]  /*0c60*/  BSYNC.RECONVERGENT B0 ;  /* 0x0000000000007941 */ /* 0x000fea0003800200 */
.L_x_18:
[----:B------:R-:W-:-:S07]  /*0c70*/  IMAD.MOV.U32 R0, RZ, RZ, R15 ;  /* 0x000000ffff007224 */ /* 0x000fce00078e000f */
.L_x_17:
[----:B------:R-:W-:Y:S05]  /*0c80*/  BSYNC.RECONVERGENT B1 ;  /* 0x0000000000017941 */ /* 0x000fea0003800200 */
.L_x_8:
[----:B------:R-:W-:-:S07]  /*0c90*/  VIADD R0, R0, 0x2 ;  /* 0x0000000200007836 */ /* 0x000fce0000000000 */
.L_x_7:
[----:B------:R-:W-:Y:S05]  /*0ca0*/  BSYNC.RECONVERGENT B2 ;  /* 0x0000000000027941 */ /* 0x000fea0003800200 */
.L_x_6:
[----:B------:R-:W-:-:S13]  /*0cb0*/  ISETP.NE.AND P0, PT, R3, RZ, PT ;  /* 0x000000ff0300720c */ /* 0x000fda0003f05270 */
[----:B------:R-:W-:Y:S05]  /*0cc0*/  @!P0 BRA `(.L_x_5) ;  /* 0x00000000001c8947 */ /* 0x000fea0003800000 */
[----:B------:R-:W-:-:S07]  /*0cd0*/  IMAD.MOV R3, RZ, RZ, -R3 ;  /* 0x000000ffff037224 */ /* 0x000fce00078e0a03 */
.L_x_20:
[----:B------:R-:W-:Y:S01]  /*0ce0*/  VIADD R3, R3, 0x1 ;  /* 0x0000000103037836 */ /* 0x000fe20000000000 */
[----:B------:R0:W1:Y:S04]  /*0cf0*/  I2F.F64.U32 R8, R0 ;  /* 0x0000000000087312 */ /* 0x0000680000201800 */
[----:B------:R-:W-:Y:S01]  /*0d00*/  ISETP.NE.AND P0, PT, R3, RZ, PT ;  /* 0x000000ff0300720c */ /* 0x000fe20003f05270 */
[----:B0-----:R-:W-:Y:S01]  /*0d10*/  VIADD R0, R0, 0x1 ;  /* 0x0000000100007836 */ /* 0x001fe20000000000 */
[----:B-1----:R-:W-:-:S11]  /*0d20*/  DMUL R6, R8, R6 ;  /* 0x0000000608067228 */ /* 0x002fd60000000000 */
[----:B------:R-:W-:Y:S05]  /*0d30*/  @P0 BRA `(.L_x_20) ;  /* 0xfffffffc00e80947 */ /* 0x000fea000383ffff */
.L_x_5:
[----:B------:R-:W-:Y:S05]  /*0d40*/  BSYNC.RECONVERGENT B3 ;  /* 0x0000000000037941 */ /* 0x000fea0003800200 */
.L_x_4:
[----:B------:R-:W-:Y:S05]  /*0d50*/  WARPSYNC.ALL ;  /* 0x0000000000007948 */ /* 0x000fea0003800000 */
[----:B------:R-:W0:Y:S01]  /*0d60*/  MUFU.RCP64H R9, R7 ;  /* 0x0000000700097308 */ /* 0x000e220000001800 */
[----:B------:R-:W-:Y:S01]  /*0d70*/  IMAD.MOV.U32 R8, RZ, RZ, 0x1 ;  /* 0x00000001ff087424 */ /* 0x000fe200078e00ff */
[----:B------:R-:W-:Y:S01]  /*0d80*/  DADD R12, -RZ, -R4 ;  /* 0x00000000ff0c7229 */ /* 0x000fe20000000904 */
[----:B------:R-:W-:Y:S01]  /*0d90*/  LOP3.LUT R0, R2, 0x1, RZ, 0xc0, !PT ;  /* 0x0000000102007812 */ /* 0x000fe200078ec0ff */
[----:B------:R-:W1:Y:S01]  /*0da0*/  LDCU.64 UR4, c[0x0][0x358] ;  /* 0x00006b00ff0477ac */ /* 0x000e620008000a00 */
[----:B------:R-:W-:Y:S02]  /*0db0*/  BSSY.RECONVERGENT B0, `(.L_x_21) ;  /* 0x0000014000007945 */ /* 0x000fe40003800200 */
[----:B------:R-:W-:Y:S01]  /*0dc0*/  ISETP.NE.U32.AND P0, PT, R0, 0x1, PT ;  /* 0x000000010000780c */ /* 0x000fe20003f05070 */
[----:B0-----:R-:W-:-:S08]  /*0dd0*/  DFMA R10, R8, -R6, 1 ;  /* 0x3ff00000080a742b */ /* 0x001fd00000000806 */
[----:B------:R-:W-:-:S08]  /*0de0*/  DFMA R10, R10, R10, R10 ;  /* 0x0000000a0a0a722b */ /* 0x000fd0000000000a */
[----:B------:R-:W-:-:S08]  /*0df0*/  DFMA R10, R8, R10, R8 ;  /* 0x0000000a080a722b */ /* 0x000fd00000000008 */
[----:B------:R-:W-:-:S08]  /*0e00*/  DFMA R8, R10, -R6, 1 ;  /* 0x3ff000000a08742b */ /* 0x000fd00000000806 */
[----:B------:R-:W-:Y:S01]  /*0e10*/  DFMA R10, R10, R8, R10 ;  /* 0x000000080a0a722b */ /* 0x000fe2000000000a */
[----:B------:R-:W-:Y:S02]  /*0e20*/  FSEL R8, R12, R4, !P0 ;  /* 0x000000040c087208 */ /* 0x000fe40004000000 */
[----:B------:R-:W-:-:S04]  /*0e30*/  FSEL R9, R13, R5, !P0 ;  /* 0x000000050d097208 */ /* 0x000fc80004000000 */
[----:B------:R-:W-:Y:S02]  /*0e40*/  FSETP.GEU.AND P1, PT, |R9|, 6.5827683646048100446e-37, PT ;  /* 0x036000000900780b */ /* 0x000fe40003f2e200 */
[----:B------:R-:W-:-:S08]  /*0e50*/  DMUL R4, R10, R8 ;  /* 0x000000080a047228 */ /* 0x000fd00000000000 */
[----:B------:R-:W-:-:S08]  /*0e60*/  DFMA R12, R4, -R6, R8 ;  /* 0x80000006040c722b */ /* 0x000fd00000000008 */
[----:B------:R-:W-:-:S10]  /*0e70*/  DFMA R4, R10, R12, R4 ;  /* 0x0000000c0a04722b */ /* 0x000fd40000000004 */
[----:B------:R-:W-:-:S05]  /*0e80*/  FFMA R0, RZ, R7, R5 ;  /* 0x00000007ff007223 */ /* 0x000fca0000000005 */
[----:B------:R-:W-:-:S13]  /*0e90*/  FSETP.GT.AND P0, PT, |R0|, 1.469367938527859385e-39, PT ;  /* 0x001000000000780b */ /* 0x000fda0003f04200 */
[----:B-1----:R-:W-:Y:S05]  /*0ea0*/  @P0 BRA P1, `(.L_x_22) ;  /* 0x0000000000100947 */ /* 0x002fea0000800000 */
[----:B------:R-:W-:-:S07]  /*0eb0*/  MOV R0, 0xed0 ;  /* 0x00000ed000007802 */ /* 0x000fce0000000f00 */
[----:B------:R-:W-:Y:S05]  /*0ec0*/  CALL.REL.NOINC `($__internal_0_$__cuda_sm20_div_rn_f64_full) ;  /* 0x00000000001c7944 */ /* 0x000fea0003c00000 */
[----:B------:R-:W-:Y:S02]  /*0ed0*/  IMAD.MOV.U32 R4, RZ, RZ, R12 ;  /* 0x000000ffff047224 */ /* 0x000fe400078e000c */
[----:B------:R-:W-:-:S07]  /*0ee0*/  IMAD.MOV.U32 R5, RZ, RZ, R13 ;  /* 0x000000ffff057224 */ /* 0x000fce00078e000d */
.L_x_22:
[----:B------:R-:W-:Y:S05]  /*0ef0*/  BSYNC.RECONVERGENT B0 ;  /* 0x0000000000007941 */ /* 0x000fea0003800200 */
.L_x_21:
[----:B------:R-:W0:Y:S02]  /*0f00*/  LDC.64 R6, c[0x0][0x390] ;  /* 0x0000e400ff067b82 */ /* 0x000e240000000a00 */
[----:B0-----:R-:W-:-:S05]  /*0f10*/  IMAD.WIDE R2, R2, 0x8, R6 ;  /* 0x0000000802027825 */ /* 0x001fca00078e0206 */
[----:B------:R-:W-:Y:S01]  /*0f20*/  STG.E.64 desc[UR4][R2.64], R4 ;  /* 0x0000000402007986 */ /* 0x000fe2000c101b04 */
[----:B------:R-:W-:Y:S05]  /*0f30*/  EXIT ;  /* 0x000000000000794d */ /* 0x000fea0003800000 */
        .weak           $__internal_0_$__cuda_sm20_div_rn_f64_full
        .type           $__internal_0_$__cuda_sm20_div_rn_f64_full,@function
        .size           $__internal_0_$__cuda_sm20_div_rn_f64_full,($_Z20sin_maclaurin_kerneldiPd$__internal_accurate_pow - $__internal_0_$__cuda_sm20_div_rn_f64_full)
$__internal_0_$__cuda_sm20_div_rn_f64_full:
[C---:B------:R-:W-:Y:S01]  /*0f40*/  FSETP.GEU.AND P0, PT, |R7|.reuse, 1.469367938527859385e-39, PT ;  /* 0x001000000700780b */ /* 0x040fe20003f0e200 */
[----:B------:R-:W-:Y:S01]  /*0f50*/  IMAD.MOV.U32 R16, RZ, RZ, 0x1 ;  /* 0x00000001ff107424 */ /* 0x000fe200078e00ff */
[----:B------:R-:W-:Y:S01]  /*0f60*/  LOP3.LUT R4, R7, 0x800fffff, RZ, 0xc0, !PT ;  /* 0x800fffff07047812 */ /* 0x000fe200078ec0ff */
[----:B------:R-:W-:Y:S01]  /*0f70*/  BSSY.RECONVERGENT B1, `(.L_x_23) ;  /* 0x0000055000017945 */ /* 0x000fe20003800200 */
[C---:B------:R-:W-:Y:S02]  /*0f80*/  FSETP.GEU.AND P2, PT, |R9|.reuse, 1.469367938527859385e-39, PT ;  /* 0x001000000900780b */ /* 0x040fe40003f4e200 */
[----:B------:R-:W-:Y:S01]  /*0f90*/  LOP3.LUT R5, R4, 0x3ff00000, RZ, 0xfc, !PT ;  /* 0x3ff0000004057812 */ /* 0x000fe200078efcff */
[----:B------:R-:W-:Y:S01]  /*0fa0*/  IMAD.MOV.U32 R4, RZ, RZ, R6 ;  /* 0x000000ffff047224 */ /* 0x000fe200078e0006 */
[----:B------:R-:W-:Y:S02]  /*0fb0*/  LOP3.LUT R3, R9, 0x7ff00000, RZ, 0xc0, !PT ;  /* 0x7ff0000009037812 */ /* 0x000fe400078ec0ff */
[----:B------:R-:W-:-:S03]  /*0fc0*/  LOP3.LUT R14, R7, 0x7ff00000, RZ, 0xc0, !PT ;  /* 0x7ff00000070e7812 */ /* 0x000fc600078ec0ff */
[----:B------:R-:W-:Y:S01]  /*0fd0*/  @!P0 DMUL R4, R6, 8.98846567431157953865e+307 ;  /* 0x7fe0000006048828 */ /* 0x000fe20000000000 */
[----:B------:R-:W-:-:S03]  /*0fe0*/  ISETP.GE.U32.AND P1, PT, R3, R14, PT ;  /* 0x0000000e0300720c */ /* 0x000fc60003f26070 */
[----:B------:R-:W-:Y:S01]  /*0ff0*/  @!P2 LOP3.LUT R12, R7, 0x7ff00000, RZ, 0xc0, !PT ;  /* 0x7ff00000070ca812 */ /* 0x000fe200078ec0ff */
[----:B------:R-:W-:Y:S01]  /*1000*/  @!P2 IMAD.MOV.U32 R18, RZ, RZ, RZ ;  /* 0x000000ffff12a224 */ /* 0x000fe200078e00ff */
[----:B------:R-:W0:Y:S02]  /*1010*/  MUFU.RCP64H R17, R5 ;  /* 0x0000000500117308 */ /* 0x000e240000001800 */
[----:B------:R-:W-:Y:S02]  /*1020*/  @!P2 ISETP.GE.U32.AND P3, PT, R3, R12, PT ;  /* 0x0000000c0300a20c */ /* 0x000fe40003f66070 */
[----:B------:R-:W-:-:S04]  /*1030*/  MOV R12, 0x1ca00000 ;  /* 0x1ca00000000c7802 */ /* 0x000fc80000000f00 */
[----:B------:R-:W-:-:S04]  /*1040*/  @!P2 SEL R13, R12, 0x63400000, !P3 ;  /* 0x634000000c0da807 */ /* 0x000fc80005800000 */
[----:B------:R-:W-:-:S04]  /*1050*/  @!P2 LOP3.LUT R13, R13, 0x80000000, R9, 0xf8, !PT ;  /* 0x800000000d0da812 */ /* 0x000fc800078ef809 */
[----:B------:R-:W-:Y:S01]  /*1060*/  @!P2 LOP3.LUT R19, R13, 0x100000, RZ, 0xfc, !PT ;  /* 0x001000000d13a812 */ /* 0x000fe200078efcff */
[----:B0-----:R-:W-:-:S08]  /*1070*/  DFMA R10, R16, -R4, 1 ;  /* 0x3ff00000100a742b */ /* 0x001fd00000000804 */
[----:B------:R-:W-:-:S08]  /*1080*/  DFMA R10, R10, R10, R10 ;  /* 0x0000000a0a0a722b */ /* 0x000fd0000000000a */
[----:B------:R-:W-:Y:S01]  /*1090*/  DFMA R16, R16, R10, R16 ;  /* 0x0000000a1010722b */ /* 0x000fe20000000010 */
[----:B------:R-:W-:Y:S01]  /*10a0*/  SEL R11, R12, 0x63400000, !P1 ;  /* 0x634000000c0b7807 */ /* 0x000fe20004800000 */
[----:B------:R-:W-:-:S03]  /*10b0*/  IMAD.MOV.U32 R10, RZ, RZ, R8 ;  /* 0x000000ffff0a7224 */ /* 0x000fc600078e0008 */
[----:B------:R-:W-:-:S03]  /*10c0*/  LOP3.LUT R11, R11, 0x800fffff, R9, 0xf8, !PT ;  /* 0x800fffff0b0b7812 */ /* 0x000fc600078ef809 */
[----:B------:R-:W-:-:S03]  /*10d0*/  DFMA R20, R16, -R4, 1 ;  /* 0x3ff000001014742b */ /* 0x000fc60000000804 */
[----:B------:R-:W-:-:S05]  /*10e0*/  @!P2 DFMA R10, R10, 2, -R18 ;  /* 0x400000000a0aa82b */ /* 0x000fca0000000812 */
[----:B------:R-:W-:Y:S01]  /*10f0*/  DFMA R16, R16, R20, R16 ;  /* 0x000000141010722b */ /* 0x000fe20000000010 */
[----:B------:R-:W-:Y:S02]  /*1100*/  IMAD.MOV.U32 R21, RZ, RZ, R3 ;  /* 0x000000ffff157224 */ /* 0x000fe400078e0003 */
[----:B------:R-:W-:Y:S01]  /*1110*/  IMAD.MOV.U32 R20, RZ, RZ, R14 ;  /* 0x000000ffff147224 */ /* 0x000fe200078e000e */
[----:B------:R-:W-:Y:S02]  /*1120*/  @!P0 LOP3.LUT R20, R5, 0x7ff00000, RZ, 0xc0, !PT ;  /* 0x7ff0000005148812 */ /* 0x000fe400078ec0ff */
[----:B------:R-:W-:Y:S02]  /*1130*/  @!P2 LOP3.LUT R21, R11, 0x7ff00000, RZ, 0xc0, !PT ;  /* 0x7ff000000b15a812 */ /* 0x000fe400078ec0ff */
[----:B------:R-:W-:Y:S01]  /*1140*/  DMUL R18, R16, R10 ;  /* 0x0000000a10127228 */ /* 0x000fe20000000000 */
[----:B------:R-:W-:Y:S02]  /*1150*/  VIADD R22, R20, 0xffffffff ;  /* 0xffffffff14167836 */ /* 0x000fe40000000000 */
[----:B------:R-:W-:-:S05]  /*1160*/  VIADD R13, R21, 0xffffffff ;  /* 0xffffffff150d7836 */ /* 0x000fca0000000000 */
[----:B------:R-:W-:Y:S01]  /*1170*/  DFMA R14, R18, -R4, R10 ;  /* 0x80000004120e722b */ /* 0x000fe2000000000a */
[----:B------:R-:W-:-:S04]  /*1180*/  ISETP.GT.U32.AND P0, PT, R13, 0x7feffffe, PT ;  /* 0x7feffffe0d00780c */ /* 0x000fc80003f04070 */
[----:B------:R-:W-:-:S03]  /*1190*/  ISETP.GT.U32.OR P0, PT, R22, 0x7feffffe, P0 ;  /* 0x7feffffe1600780c */ /* 0x000fc60000704470 */
[----:B------:R-:W-:-:S10]  /*11a0*/  DFMA R14, R16, R14, R18 ;  /* 0x0000000e100e722b */ /* 0x000fd40000000012 */
[----:B------:R-:W-:Y:S05]  /*11b0*/  @P0 BRA `(.L_x_24) ;  /* 0x00000000006c0947 */ /* 0x000fea0003800000 */
[----:B------:R-:W-:-:S04]  /*11c0*/  LOP3.LUT R16, R7, 0x7ff00000, RZ, 0xc0, !PT ;  /* 0x7ff0000007107812 */ /* 0x000fc800078ec0ff */
[CC--:B------:R-:W-:Y:S02]  /*11d0*/  VIADDMNMX R8, R3.reuse, -R16.reuse, 0xb9600000, !PT ;  /* 0xb960000003087446 */ /* 0x0c0fe40007800910 */
[----:B------:R-:W-:Y:S02]  /*11e0*/  ISETP.GE.U32.AND P0, PT, R3, R16, PT ;  /* 0x000000100300720c */ /* 0x000fe40003f06070 */
[----:B------:R-:W-:Y:S02]  /*11f0*/  VIMNMX R8, PT, PT, R8, 0x46a00000, PT ;  /* 0x46a0000008087848 */ /* 0x000fe40003fe0100 */
[----:B------:R-:W-:-:S05]  /*1200*/  SEL R3, R12, 0x63400000, !P0 ;  /* 0x634000000c037807 */ /* 0x000fca0004000000 */
[----:B------:R-:W-:Y:S02]  /*1210*/  IMAD.IADD R3, R8, 0x1, -R3 ;  /* 0x0000000108037824 */ /* 0x000fe400078e0a03 */
[----:B------:R-:W-:Y:S02]  /*1220*/  IMAD.MOV.U32 R8, RZ, RZ, RZ ;  /* 0x000000ffff087224 */ /* 0x000fe400078e00ff */
[----:B------:R-:W-:-:S06]  /*1230*/  VIADD R9, R3, 0x7fe00000 ;  /* 0x7fe0000003097836 */ /* 0x000fcc0000000000 */
[----:B------:R-:W-:-:S10]  /*1240*/  DMUL R12, R14, R8 ;  /* 0x000000080e0c7228 */ /* 0x000fd40000000000 */
[----:B------:R-:W-:-:S13]  /*1250*/  FSETP.GTU.AND P0, PT, |R13|, 1.469367938527859385e-39, PT ;  /* 0x001000000d00780b */ /* 0x000fda0003f0c200 */
[----:B------:R-:W-:Y:S05]  /*1260*/  @P0 BRA `(.L_x_25) ;  /* 0x0000000000940947 */ /* 0x000fea0003800000 */
[----:B------:R-:W-:Y:S01]  /*1270*/  DFMA R4, R14, -R4, R10 ;  /* 0x800000040e04722b */ /* 0x000fe2000000000a */
[----:B------:R-:W-:-:S09]  /*1280*/  IMAD.MOV.U32 R8, RZ, RZ, RZ ;  /* 0x000000ffff087224 */ /* 0x000fd200078e00ff */
[C---:B------:R-:W-:Y:S02]  /*1290*/  FSETP.NEU.AND P0, PT, R5.reuse, RZ, PT ;  /* 0x000000ff0500720b */ /* 0x040fe40003f0d000 */
[----:B------:R-:W-:-:S04]  /*12a0*/  LOP3.LUT R7, R5, 0x80000000, R7, 0x48, !PT ;  /* 0x8000000005077812 */ /* 0x000fc800078e4807 */
[----:B------:R-:W-:-:S07]  /*12b0*/  LOP3.LUT R9, R7, R9, RZ, 0xfc, !PT ;  /* 0x0000000907097212 */ /* 0x000fce00078efcff */
[----:B------:R-:W-:Y:S05]  /*12c0*/  @!P0 BRA `(.L_x_25) ;  /* 0x00000000007c8947 */ /* 0x000fea0003800000 */
[----:B------:R-:W-:Y:S01]  /*12d0*/  IMAD.MOV R5, RZ, RZ, -R3 ;  /* 0x000000ffff057224 */ /* 0x000fe200078e0a03 */
[----:B------:R-:W-:Y:S01]  /*12e0*/  DMUL.RP R8, R14, R8 ;  /* 0x000000080e087228 */ /* 0x000fe20000008000 */
[----:B------:R-:W-:Y:S01]  /*12f0*/  IMAD.MOV.U32 R4, RZ, RZ, RZ ;  /* 0x000000ffff047224 */ /* 0x000fe200078e00ff */
[----:B------:R-:W-:-:S05]  /*1300*/  IADD3 R3, PT, PT, -R3, -0x43300000, RZ ;  /* 0xbcd0000003037810 */ /* 0x000fca0007ffe1ff */
[----:B------:R-:W-:-:S03]  /*1310*/  DFMA R4, R12, -R4, R14 ;  /* 0x800000040c04722b */ /* 0x000fc6000000000e */
[----:B------:R-:W-:-:S07]  /*1320*/  LOP3.LUT R7, R9, R7, RZ, 0x3c, !PT ;  /* 0x0000000709077212 */ /* 0x000fce00078e3cff */
[----:B------:R-:W-:-:S04]  /*1330*/  FSETP.NEU.AND P0, PT, |R5|, R3, PT ;  /* 0x000000030500720b */ /* 0x000fc80003f0d200 */
[----:B------:R-:W-:Y:S02]  /*1340*/  FSEL R12, R8, R12, !P0 ;  /* 0x0000000c080c7208 */ /* 0x000fe40004000000 */
[----:B------:R-:W-:Y:S01]  /*1350*/  FSEL R13, R7, R13, !P0 ;  /* 0x0000000d070d7208 */ /* 0x000fe20004000000 */
[----:B------:R-:W-:Y:S06]  /*1360*/  BRA `(.L_x_25) ;  /* 0x0000000000547947 */ /* 0x000fec0003800000 */
.L_x_24:
[----:B------:R-:W-:-:S14]  /*1370*/  DSETP.NAN.AND P0, PT, R8, R8, PT ;  /* 0x000000080800722a */ /* 0x000fdc0003f08000 */
[----:B------:R-:W-:Y:S05]  /*1380*/  @P0 BRA `(.L_x_26) ;  /* 0x0000000000440947 */ /* 0x000fea0003800000 */
[----:B------:R-:W-:-:S14]  /*1390*/  DSETP.NAN.AND P0, PT, R6, R6, PT ;  /* 0x000000060600722a */ /* 0x000fdc0003f08000 */
[----:B------:R-:W-:Y:S05]  /*13a0*/  @P0 BRA `(.L_x_27) ;  /* 0x0000000000300947 */ /* 0x000fea0003800000 */
[----:B------:R-:W-:Y:S01]  /*13b0*/  ISETP.NE.AND P0, PT, R21, R20, PT ;  /* 0x000000141500720c */ /* 0x000fe20003f05270 */
[----:B------:R-:W-:Y:S02]  /*13c0*/  IMAD.MOV.U32 R12, RZ, RZ, 0x0 ;  /* 0x00000000ff0c7424 */ /* 0x000fe400078e00ff */
[----:B------:R-:W-:-:S10]  /*13d0*/  IMAD.MOV.U32 R13, RZ, RZ, -0x80000 ;  /* 0xfff80000ff0d7424 */ /* 0x000fd400078e00ff */
[----:B------:R-:W-:Y:S05]  /*13e0*/  @!P0 BRA `(.L_x_25) ;  /* 0x0000000000348947 */ /* 0x000fea0003800000 */
[----:B------:R-:W-:Y:S02]  /*13f0*/  ISETP.NE.AND P0, PT, R21, 0x7ff00000, PT ;  /* 0x7ff000001500780c */ /* 0x000fe40003f05270 */
[----:B------:R-:W-:Y:S02]  /*1400*/  LOP3.LUT R13, R9, 0x80000000, R7, 0x48, !PT ;  /* 0x80000000090d7812 */ /* 0x000fe400078e4807 */
[----:B------:R-:W-:-:S13]  /*1410*/  ISETP.EQ.OR P0, PT, R20, RZ, !P0 ;  /* 0x000000ff1400720c */ /* 0x000fda0004702670 */
[----:B------:R-:W-:Y:S01]  /*1420*/  @P0 LOP3.LUT R3, R13, 0x7ff00000, RZ, 0xfc, !PT ;  /* 0x7ff000000d030812 */ /* 0x000fe200078efcff */
[----:B------:R-:W-:Y:S02]  /*1430*/  @!P0 IMAD.MOV.U32 R12, RZ, RZ, RZ ;  /* 0x000000ffff0c8224 */ /* 0x000fe400078e00ff */
[----:B------:R-:W-:Y:S02]  /*1440*/  @P0 IMAD.MOV.U32 R12, RZ, RZ, RZ ;  /* 0x000000ffff0c0224 */ /* 0x000fe400078e00ff */
[----:B------:R-:W-:Y:S01]  /*1450*/  @P0 IMAD.MOV.U32 R13, RZ, RZ, R3 ;  /* 0x000000ffff0d0224 */ /* 0x000fe200078e0003 */
[----:B------:R-:W-:Y:S06]  /*1460*/  BRA `(.L_x_25) ;  /* 0x0000000000147947 */ /* 0x000fec0003800000 */
.L_x_27:
[----:B------:R-:W-:Y:S01]  /*1470*/  LOP3.LUT R13, R7, 0x80000, RZ, 0xfc, !PT ;  /* 0x00080000070d7812 */ /* 0x000fe200078efcff */
[----:B------:R-:W-:Y:S01]  /*1480*/  IMAD.MOV.U32 R12, RZ, RZ, R6 ;  /* 0x000000ffff0c7224 */ /* 0x000fe200078e0006 */
[----:B------:R-:W-:Y:S06]  /*1490*/  BRA `(.L_x_25) ;  /* 0x0000000000087947 */ /* 0x000fec0003800000 */
.L_x_26:
[----:B------:R-:W-:Y:S01]  /*14a0*/  LOP3.LUT R13, R9, 0x80000, RZ, 0xfc, !PT ;  /* 0x00080000090d7812 */ /* 0x000fe200078efcff */
[----:B------:R-:W-:-:S07]  /*14b0*/  IMAD.MOV.U32 R12, RZ, RZ, R8 ;  /* 0x000000ffff0c7224 */ /* 0x000fce00078e0008 */
.L_x_25:
[----:B------:R-:W-:Y:S05]  /*14c0*/  BSYNC.RECONVERGENT B1 ;  /* 0x0000000000017941 */ /* 0x000fea0003800200 */
.L_x_23:
[----:B------:R-:W-:Y:S02]  /*14d0*/  IMAD.MOV.U32 R4, RZ, RZ, R0 ;  /* 0x000000ffff047224 */ /* 0x000fe400078e0000 */
[----:B------:R-:W-:-:S04]  /*14e0*/  IMAD.MOV.U32 R5, RZ, RZ, 0x0 ;  /* 0x00000000ff057424 */ /* 0x000fc800078e00ff */
[----:B------:R-:W-:Y:S05]  /*14f0*/  RET.REL.NODEC R4 `(_Z20sin_maclaurin_kerneldiPd) ;  /* 0xffffffe804c07950 */ /* 0x000fea0003c3ffff */
        .type           $_Z20sin_maclaurin_kerneldiPd$__internal_accurate_pow,@function
        .size           $_Z20sin_maclaurin_kerneldiPd$__internal_accurate_pow,(.L_x_31 - $_Z20sin_maclaurin_kerneldiPd$__internal_accurate_pow)
$_Z20sin_maclaurin_kerneldiPd$__internal_accurate_pow:
[----:B------:R-:W0:Y:S01]  /*1500*/  LDC.64 R8, c[0x0][0x380] ;  /* 0x0000e000ff087b82 */ /* 0x000e220000000a00 */
[----:B------:R-:W-:Y:S01]  /*1510*/  IMAD.MOV.U32 R14, RZ, RZ, RZ ;  /* 0x000000ffff0e7224 */ /* 0x000fe200078e00ff */
[----:B------:R-:W-:Y:S01]  /*1520*/  UMOV UR4, 0x7d2cafe2 ;  /* 0x7d2cafe200047882 */ /* 0x000fe20000000000 */
[----:B------:R-:W-:Y:S01]  /*1530*/  IMAD.MOV.U32 R18, RZ, RZ, 0x41ad3b5a ;  /* 0x41ad3b5aff127424 */ /* 0x000fe200078e00ff */
[----:B------:R-:W-:Y:S01]  /*1540*/  UMOV UR5, 0x3eb0f5ff ;  /* 0x3eb0f5ff00057882 */ /* 0x000fe20000000000 */
[----:B------:R-:W-:Y:S01]  /*1550*/  IMAD.MOV.U32 R19, RZ, RZ, 0x3ed0f5d2 ;  /* 0x3ed0f5d2ff137424 */ /* 0x000fe200078e00ff */
[----:B------:R-:W-:Y:S01]  /*1560*/  UMOV UR6, 0x3b39803f ;  /* 0x3b39803f00067882 */ /* 0x000fe20000000000 */
[----:B------:R-:W-:Y:S01]  /*1570*/  UMOV UR7, 0x3c7abc9e ;  /* 0x3c7abc9e00077882 */ /* 0x000fe20000000000 */
[----:B0-----:R-:W-:-:S10]  /*1580*/  DADD R6, -RZ, |R8| ;  /* 0x00000000ff067229 */ /* 0x001fd40000000508 */
[----:B------:R-:W-:Y:S01]  /*1590*/  ISETP.GT.U32.AND P1, PT, R7, 0xfffff, PT ;  /* 0x000fffff0700780c */ /* 0x000fe20003f24070 */
[----:B------:R-:W-:-:S12]  /*15a0*/  IMAD.MOV.U32 R10, RZ, RZ, R7 ;  /* 0x000000ffff0a7224 */ /* 0x000fd800078e0007 */
[----:B------:R-:W-:-:S10]  /*15b0*/  @!P1 DMUL R8, |R8|, 1.80143985094819840000e+16 ;  /* 0x4350000008089828 */ /* 0x000fd40000000200 */
[----:B------:R-:W-:Y:S02]  /*15c0*/  @!P1 IMAD.MOV.U32 R10, RZ, RZ, R9 ;  /* 0x000000ffff0a9224 */ /* 0x000fe400078e0009 */
[----:B------:R-:W-:-:S03]  /*15d0*/  @!P1 IMAD.MOV.U32 R6, RZ, RZ, R8 ;  /* 0x000000ffff069224 */ /* 0x000fc600078e0008 */
[----:B------:R-:W-:Y:S02]  /*15e0*/  LOP3.LUT R10, R10, 0x800fffff, RZ, 0xc0, !PT ;  /* 0x800fffff0a0a7812 */ /* 0x000fe400078ec0ff */
[----:B------:R-:W-:Y:S02]  /*15f0*/  MOV R12, R6 ;  /* 0x00000006000c7202 */ /* 0x000fe40000000f00 */
[----:B------:R-:W-:Y:S02]  /*1600*/  LOP3.LUT R13, R10, 0x3ff00000, RZ, 0xfc, !PT ;  /* 0x3ff000000a0d7812 */ /* 0x000fe400078efcff */
[----:B------:R-:W-:Y:S02]  /*1610*/  SHF.R.U32.HI R6, RZ, 0x14, R7 ;  /* 0x00000014ff067819 */ /* 0x000fe40000011607 */
[----:B------:R-:W-:Y:S02]  /*1620*/  ISETP.GE.U32.AND P2, PT, R13, 0x3ff6a09f, PT ;  /* 0x3ff6a09f0d00780c */ /* 0x000fe40003f46070 */
[----:B------:R-:W-:Y:S01]  /*1630*/  @!P1 LEA.HI R6, R9, 0xffffffca, RZ, 0xc ;  /* 0xffffffca09069811 */ /* 0x000fe200078f60ff */
[----:B------:R-:W-:-:S04]  /*1640*/  IMAD.MOV.U32 R9, RZ, RZ, 0x43300000 ;  /* 0x43300000ff097424 */ /* 0x000fc800078e00ff */
[----:B------:R-:W-:-:S06]  /*1650*/  VIADD R8, R6, 0xfffffc01 ;  /* 0xfffffc0106087836 */ /* 0x000fcc0000000000 */
[----:B------:R-:W-:Y:S02]  /*1660*/  @P2 VIADD R11, R13, 0xfff00000 ;  /* 0xfff000000d0b2836 */ /* 0x000fe40000000000 */
[----:B------:R-:W-:Y:S02]  /*1670*/  @P2 VIADD R8, R6, 0xfffffc02 ;  /* 0xfffffc0206082836 */ /* 0x000fe40000000000 */
[----:B------:R-:W-:-:S03]  /*1680*/  @P2 IMAD.MOV.U32 R13, RZ, RZ, R11 ;  /* 0x000000ffff0d2224 */ /* 0x000fc600078e000b */
[----:B------:R-:W-:-:S03]  /*1690*/  LOP3.LUT R8, R8, 0x80000000, RZ, 0x3c, !PT ;  /* 0x8000000008087812 */ /* 0x000fc600078e3cff */
[C---:B------:R-:W-:Y:S02]  /*16a0*/  DADD R16, R12.reuse, 1 ;  /* 0x3ff000000c107429 */ /* 0x040fe40000000000 */
[----:B------:R-:W-:-:S04]  /*16b0*/  DADD R12, R12, -1 ;  /* 0xbff000000c0c7429 */ /* 0x000fc80000000000 */
[----:B------:R-:W0:Y:S02]  /*16c0*/  MUFU.RCP64H R15, R17 ;  /* 0x00000011000f7308 */ /* 0x000e240000001800 */
[----:B0-----:R-:W-:-:S08]  /*16d0*/  DFMA R10, -R16, R14, 1 ;  /* 0x3ff00000100a742b */ /* 0x001fd0000000010e */
[----:B------:R-:W-:-:S08]  /*16e0*/  DFMA R10, R10, R10, R10 ;  /* 0x0000000a0a0a722b */ /* 0x000fd0000000000a */
[----:B------:R-:W-:-:S08]  /*16f0*/  DFMA R14, R14, R10, R14 ;  /* 0x0000000a0e0e722b */ /* 0x000fd0000000000e */
[----:B------:R-:W-:-:S08]  /*1700*/  DMUL R10, R12, R14 ;  /* 0x0000000e0c0a7228 */ /* 0x000fd00000000000 */
[----:B------:R-:W-:-:S08]  /*1710*/  DFMA R10, R12, R14, R10 ;  /* 0x0000000e0c0a722b */ /* 0x000fd0000000000a */
[----:B------:R-:W-:-:S08]  /*1720*/  DMUL R22, R10, R10 ;  /* 0x0000000a0a167228 */ /* 0x000fd00000000000 */
[----:B------:R-:W-:Y:S01]  /*1730*/  DFMA R16, R22, UR4, R18 ;  /* 0x0000000416107c2b */ /* 0x000fe20008000012 */
[----:B------:R-:W-:Y:S01]  /*1740*/  UMOV UR4, 0x75488a3f ;  /* 0x75488a3f00047882 */ /* 0x000fe20000000000 */
[----:B------:R-:W-:-:S06]  /*1750*/  UMOV UR5, 0x3ef3b20a ;  /* 0x3ef3b20a00057882 */ /* 0x000fcc0000000000 */
[----:B------:R-:W-:Y:S01]  /*1760*/  DFMA R16, R22, R16, UR4 ;  /* 0x0000000416107e2b */ /* 0x000fe20008000010 */
[----:B------:R-:W-:Y:S01]  /*1770*/  UMOV UR4, 0xe4faecd5 ;  /* 0xe4faecd500047882 */ /* 0x000fe20000000000 */
[----:B------:R-:W-:-:S06]  /*1780*/  UMOV UR5, 0x3f1745cd ;  /* 0x3f1745cd00057882 */ /* 0x000fcc0000000000 */
[----:B------:R-:W-:Y:S01]  /*1790*/  DFMA R16, R22, R16, UR4 ;  /* 0x0000000416107e2b */ /* 0x000fe20008000010 */
[----:B------:R-:W-:Y:S01]  /*17a0*/  UMOV UR4, 0x258a578b ;  /* 0x258a578b00047882 */ /* 0x000fe20000000000 */
[----:B------:R-:W-:-:S06]  /*17b0*/  UMOV UR5, 0x3f3c71c7 ;  /* 0x3f3c71c700057882 */ /* 0x000fcc0000000000 */
[----:B------:R-:W-:Y:S01]  /*17c0*/  DFMA R18, R22, R16, UR4 ;  /* 0x0000000416127e2b */ /* 0x000fe20008000010 */
[----:B------:R-:W-:Y:S01]  /*17d0*/  UMOV UR4, 0x9242b910 ;  /* 0x9242b91000047882 */ /* 0x000fe20000000000 */
[----:B------:R-:W-:Y:S01]  /*17e0*/  UMOV UR5, 0x3f624924 ;  /* 0x3f62492400057882 */ /* 0x000fe20000000000 */
[----:B------:R-:W-:-:S05]  /*17f0*/  DADD R16, R12, -R10 ;  /* 0x000000000c107229 */ /* 0x000fca000000080a */
[----:B------:R-:W-:Y:S01]  /*1800*/  DFMA R18, R22, R18, UR4 ;  /* 0x0000000416127e2b */ /* 0x000fe20008000012 */
[----:B------:R-:W-:Y:S01]  /*1810*/  UMOV UR4, 0x99999dfb ;  /* 0x99999dfb00047882 */ /* 0x000fe20000000000 */
[----:B------:R-:W-:Y:S01]  /*1820*/  UMOV UR5, 0x3f899999 ;  /* 0x3f89999900057882 */ /* 0x000fe20000000000 */
[----:B------:R-:W-:-:S05]  /*1830*/  DADD R16, R16, R16 ;  /* 0x0000000010107229 */ /* 0x000fca0000000010 */
[----:B------:R-:W-:Y:S01]  /*1840*/  DFMA R18, R22, R18, UR4 ;  /* 0x0000000416127e2b */ /* 0x000fe20008000012 */
[----:B------:R-:W-:Y:S01]  /*1850*/  UMOV UR4, 0x55555555 ;  /* 0x5555555500047882 */ /* 0x000fe20000000000 */
[----:B------:R-:W-:Y:S01]  /*1860*/  UMOV UR5, 0x3fb55555 ;  /* 0x3fb5555500057882 */ /* 0x000fe20000000000 */
[----:B------:R-:W-:-:S05]  /*1870*/  DFMA R16, R12, -R10, R16 ;  /* 0x8000000a0c10722b */ /* 0x000fca0000000010 */
[----:B------:R-:W-:-:S03]  /*1880*/  DFMA R12, R22, R18, UR4 ;  /* 0x00000004160c7e2b */ /* 0x000fc60008000012 */
[----:B------:R-:W-:Y:S02]  /*1890*/  DMUL R14, R14, R16 ;  /* 0x000000100e0e7228 */ /* 0x000fe40000000000 */
[----:B------:R-:W-:-:S03]  /*18a0*/  DMUL R16, R10, R10 ;  /* 0x0000000a0a107228 */ /* 0x000fc60000000000 */
[----:B------:R-:W-:Y:S01]  /*18b0*/  DADD R20, -R12, UR4 ;  /* 0x000000040c147e29 */ /* 0x000fe20008000100 */
[----:B------:R-:W-:Y:S01]  /*18c0*/  UMOV UR4, 0xb9e7b0 ;  /* 0x00b9e7b000047882 */ /* 0x000fe20000000000 */
[----:B------:R-:W-:-:S03]  /*18d0*/  UMOV UR5, 0x3c46a4cb ;  /* 0x3c46a4cb00057882 */ /* 0x000fc60000000000 */
[----:B------:R-:W-:-:S03]  /*18e0*/  DMUL R24, R10, R16 ;  /* 0x000000100a187228 */ /* 0x000fc60000000000 */
[----:B------:R-:W-:Y:S02]  /*18f0*/  DFMA R18, R22, R18, R20 ;  /* 0x000000121612722b */ /* 0x000fe40000000014 */
[----:B------:R-:W-:Y:S01]  /*1900*/  DFMA R20, R10, R10, -R16 ;  /* 0x0000000a0a14722b */ /* 0x000fe20000000810 */
[----:B------:R-:W-:Y:S02]  /*1910*/  VIADD R23, R15, 0x100000 ;  /* 0x001000000f177836 */ /* 0x000fe40000000000 */
[----:B------:R-:W-:-:S06]  /*1920*/  IMAD.MOV.U32 R22, RZ, RZ, R14 ;  /* 0x000000ffff167224 */ /* 0x000fcc00078e000e */
[----:B------:R-:W-:Y:S02]  /*1930*/  DFMA R20, R10, R22, R20 ;  /* 0x000000160a14722b */ /* 0x000fe40000000014 */
[----:B------:R-:W-:Y:S01]  /*1940*/  DADD R22, R18, -UR4 ;  /* 0x8000000412167e29 */ /* 0x000fe20008000000 */
[----:B------:R-:W-:Y:S01]  /*1950*/  UMOV UR4, 0x80000000 ;  /* 0x8000000000047882 */ /* 0x000fe20000000000 */
[----:B------:R-:W-:Y:S01]  /*1960*/  DFMA R18, R10, R16, -R24 ;  /* 0x000000100a12722b */ /* 0x000fe20000000818 */
[----:B------:R-:W-:Y:S02]  /*1970*/  UMOV UR5, 0x43300000 ;  /* 0x4330000000057882 */ /* 0x000fe40000000000 */
[----:B------:R-:W-:Y:S01]  /*1980*/  DADD R8, R8, -UR4 ;  /* 0x8000000408087e29 */ /* 0x000fe20008000000 */
[----:B------:R-:W-:Y:S01]  /*1990*/  UMOV UR4, 0xfefa39ef ;  /* 0xfefa39ef00047882 */ /* 0x000fe20000000000 */
[----:B------:R-:W-:-:S03]  /*19a0*/  UMOV UR5, 0x3fe62e42 ;  /* 0x3fe62e4200057882 */ /* 0x000fc60000000000 */
[----:B------:R-:W-:Y:S02]  /*19b0*/  DFMA R18, R14, R16, R18 ;  /* 0x000000100e12722b */ /* 0x000fe40000000012 */
[----:B------:R-:W-:-:S06]  /*19c0*/  DADD R16, R12, R22 ;  /* 0x000000000c107229 */ /* 0x000fcc0000000016 */
[----:B------:R-:W-:Y:S02]  /*19d0*/  DFMA R18, R10, R20, R18 ;  /* 0x000000140a12722b */ /* 0x000fe40000000012 */
[----:B------:R-:W-:Y:S02]  /*19e0*/  DADD R20, R12, -R16 ;  /* 0x000000000c147229 */ /* 0x000fe40000000810 */
[----:B------:R-:W-:-:S06]  /*19f0*/  DMUL R12, R16, R24 ;  /* 0x00000018100c7228 */ /* 0x000fcc0000000000 */
[----:B------:R-:W-:Y:S02]  /*1a00*/  DADD R22, R22, R20 ;  /* 0x0000000016167229 */ /* 0x000fe40000000014 */
[----:B------:R-:W-:-:S08]  /*1a10*/  DFMA R20, R16, R24, -R12 ;  /* 0x000000181014722b */ /* 0x000fd0000000080c */
[----:B------:R-:W-:-:S08]  /*1a20*/  DFMA R18, R16, R18, R20 ;  /* 0x000000121012722b */ /* 0x000fd00000000014 */
[----:B------:R-:W-:-:S08]  /*1a30*/  DFMA R22, R22, R24, R18 ;  /* 0x000000181616722b */ /* 0x000fd00000000012 */
[----:B------:R-:W-:-:S08]  /*1a40*/  DADD R18, R12, R22 ;  /* 0x000000000c127229 */ /* 0x000fd00000000016 */
[--C-:B------:R-:W-:Y:S02]  /*1a50*/  DADD R16, R10, R18.reuse ;  /* 0x000000000a107229 */ /* 0x100fe40000000012 */
[----:B------:R-:W-:-:S06]  /*1a60*/  DADD R12, R12, -R18 ;  /* 0x000000000c0c7229 */ /* 0x000fcc0000000812 */
[----:B------:R-:W-:Y:S02]  /*1a70*/  DADD R10, R10, -R16 ;  /* 0x000000000a0a7229 */ /* 0x000fe40000000810 */
[----:B------:R-:W-:-:S06]  /*1a80*/  DADD R12, R22, R12 ;  /* 0x00000000160c7229 */ /* 0x000fcc000000000c */
[----:B------:R-:W-:-:S08]  /*1a90*/  DADD R10, R18, R10 ;  /* 0x00000000120a7229 */ /* 0x000fd0000000000a */
[----:B------:R-:W-:-:S08]  /*1aa0*/  DADD R10, R12, R10 ;  /* 0x000000000c0a7229 */ /* 0x000fd0000000000a */
[----:B------:R-:W-:-:S08]  /*1ab0*/  DADD R14, R14, R10 ;  /* 0x000000000e0e7229 */ /* 0x000fd0000000000a */
[----:B------:R-:W-:-:S08]  /*1ac0*/  DADD R10, R16, R14 ;  /* 0x00000000100a7229 */ /* 0x000fd0000000000e */
[--C-:B------:R-:W-:Y:S02]  /*1ad0*/  DFMA R6, R8, UR4, R10.reuse ;  /* 0x0000000408067c2b */ /* 0x100fe4000800000a */
[----:B------:R-:W-:-:S06]  /*1ae0*/  DADD R16, R16, -R10 ;  /* 0x0000000010107229 */ /* 0x000fcc000000080a */
[----:B------:R-:W-:Y:S02]  /*1af0*/  DFMA R12, R8, -UR4, R6 ;  /* 0x80000004080c7c2b */ /* 0x000fe40008000006 */
[----:B------:R-:W-:Y:S01]  /*1b00*/  DADD R16, R14, R16 ;  /* 0x000000000e107229 */ /* 0x000fe20000000010 */
[----:B------:R-:W-:Y:S01]  /*1b10*/  LOP3.LUT R15, R5, 0xff0fffff, RZ, 0xc0, !PT ;  /* 0xff0fffff050f7812 */ /* 0x000fe200078ec0ff */
[----:B------:R-:W-:-:S04]  /*1b20*/  IMAD.MOV.U32 R14, RZ, RZ, R4 ;  /* 0x000000ffff0e7224 */ /* 0x000fc800078e0004 */
[----:B------:R-:W-:-:S08]  /*1b30*/  DADD R12, -R10, R12 ;  /* 0x000000000a0c7229 */ /* 0x000fd0000000010c */
[----:B------:R-:W-:-:S08]  /*1b40*/  DADD R12, R16, -R12 ;  /* 0x00000000100c7229 */ /* 0x000fd0000000080c */
[----:B------:R-:W-:Y:S01]  /*1b50*/  DFMA R12, R8, UR6, R12 ;  /* 0x00000006080c7c2b */ /* 0x000fe2000800000c */
[----:B------:R-:W-:-:S05]  /*1b60*/  IMAD.SHL.U32 R8, R5, 0x2, RZ ;  /* 0x0000000205087824 */ /* 0x000fca00078e00ff */
[----:B------:R-:W-:Y:S02]  /*1b70*/  ISETP.GT.U32.AND P1, PT, R8, -0x2000001, PT ;  /* 0xfdffffff0800780c */ /* 0x000fe40003f24070 */
[----:B------:R-:W-:Y:S02]  /*1b80*/  DADD R8, R6, R12 ;  /* 0x0000000006087229 */ /* 0x000fe4000000000c */
[----:B------:R-:W-:-:S06]  /*1b90*/  SEL R15, R15, R5, P1 ;  /* 0x000000050f0f7207 */ /* 0x000fcc0000800000 */
[----:B------:R-:W-:Y:S02]  /*1ba0*/  DADD R10, R6, -R8 ;  /* 0x00000000060a7229 */ /* 0x000fe40000000808 */
[----:B------:R-:W-:-:S06]  /*1bb0*/  DMUL R6, R8, R14 ;  /* 0x0000000e08067228 */ /* 0x000fcc0000000000 */
[----:B------:R-:W-:Y:S02]  /*1bc0*/  DADD R12, R12, R10 ;  /* 0x000000000c0c7229 */ /* 0x000fe4000000000a */
[----:B------:R-:W-:Y:S01]  /*1bd0*/  DFMA R8, R8, R14, -R6 ;  /* 0x0000000e0808722b */ /* 0x000fe20000000806 */
[----:B------:R-:W-:Y:S02]  /*1be0*/  IMAD.MOV.U32 R10, RZ, RZ, 0x652b82fe ;  /* 0x652b82feff0a7424 */ /* 0x000fe400078e00ff */
[----:B------:R-:W-:-:S05]  /*1bf0*/  IMAD.MOV.U32 R11, RZ, RZ, 0x3ff71547 ;  /* 0x3ff71547ff0b7424 */ /* 0x000fca00078e00ff */
[----:B------:R-:W-:-:S08]  /*1c00*/  DFMA R12, R12, R14, R8 ;  /* 0x0000000e0c0c722b */ /* 0x000fd00000000008 */
[----:B------:R-:W-:-:S08]  /*1c10*/  DADD R8, R6, R12 ;  /* 0x0000000006087229 */ /* 0x000fd0000000000c */
[----:B------:R-:W-:Y:S02]  /*1c20*/  DFMA R10, R8, R10, 6.75539944105574400000e+15 ;  /* 0x43380000080a742b */ /* 0x000fe4000000000a */
[----:B------:R-:W-:Y:S01]  /*1c30*/  FSETP.GEU.AND P1, PT, |R9|, 4.1917929649353027344, PT ;  /* 0x4086232b0900780b */ /* 0x000fe20003f2e200 */
[----:B------:R-:W-:-:S05]  /*1c40*/  DADD R6, R6, -R8 ;  /* 0x0000000006067229 */ /* 0x000fca0000000808 */
[----:B------:R-:W-:-:S03]  /*1c50*/  DADD R14, R10, -6.75539944105574400000e+15 ;  /* 0xc33800000a0e7429 */ /* 0x000fc60000000000 */
[----:B------:R-:W-:-:S05]  /*1c60*/  DADD R12, R12, R6 ;  /* 0x000000000c0c7229 */ /* 0x000fca0000000006 */
[----:B------:R-:W-:Y:S01]  /*1c70*/  DFMA R16, R14, -UR4, R8 ;  /* 0x800000040e107c2b */ /* 0x000fe20008000008 */
[----:B------:R-:W-:Y:S01]  /*1c80*/  UMOV UR4, 0x3b39803f ;  /* 0x3b39803f00047882 */ /* 0x000fe20000000000 */
[----:B------:R-:W-:-:S06]  /*1c90*/  UMOV UR5, 0x3c7abc9e ;  /* 0x3c7abc9e00057882 */ /* 0x000fcc0000000000 */
[----:B------:R-:W-:Y:S01]  /*1ca0*/  DFMA R14, R14, -UR4, R16 ;  /* 0x800000040e0e7c2b */ /* 0x000fe20008000010 */
[----:B------:R-:W-:Y:S01]  /*1cb0*/  UMOV UR4, 0x69ce2bdf ;  /* 0x69ce2bdf00047882 */ /* 0x000fe20000000000 */
[----:B------:R-:W-:Y:S01]  /*1cc0*/  IMAD.MOV.U32 R16, RZ, RZ, -0x35dec16 ;  /* 0xfca213eaff107424 */ /* 0x000fe200078e00ff */
[----:B------:R-:W-:Y:S01]  /*1cd0*/  UMOV UR5, 0x3e5ade15 ;  /* 0x3e5ade1500057882 */ /* 0x000fe20000000000 */
[----:B------:R-:W-:-:S06]  /*1ce0*/  IMAD.MOV.U32 R17, RZ, RZ, 0x3e928af3 ;  /* 0x3e928af3ff117424 */ /* 0x000fcc00078e00ff */
        /* <DEDUP_REMOVED lines=24> */
[----:B------:R-:W-:-:S08]  /*1e70*/  DFMA R16, R14, R16, UR4 ;  /* 0x000000040e107e2b */ /* 0x000fd00008000010 */
[----:B------:R-:W-:-:S08]  /*1e80*/  DFMA R16, R14, R16, 1 ;  /* 0x3ff000000e10742b */ /* 0x000fd00000000010 */
[----:B------:R-:W-:-:S10]  /*1e90*/  DFMA R14, R14, R16, 1 ;  /* 0x3ff000000e0e742b */ /* 0x000fd40000000010 */
[----:B------:R-:W-:Y:S02]  /*1ea0*/  IMAD R7, R10, 0x100000, R15 ;  /* 0x001000000a077824 */ /* 0x000fe400078e020f */
[----:B------:R-:W-:Y:S01]  /*1eb0*/  IMAD.MOV.U32 R6, RZ, RZ, R14 ;  /* 0x000000ffff067224 */ /* 0x000fe200078e000e */
[----:B------:R-:W-:Y:S06]  /*1ec0*/  @!P1 BRA `(.L_x_28) ;  /* 0x0000000000309947 */ /* 0x000fec0003800000 */
[----:B------:R-:W-:Y:S01]  /*1ed0*/  FSETP.GEU.AND P2, PT, |R9|, 4.2275390625, PT ;  /* 0x408748000900780b */ /* 0x000fe20003f4e200 */
[C---:B------:R-:W-:Y:S02]  /*1ee0*/  DADD R16, R8.reuse, +INF ;  /* 0x7ff0000008107429 */ /* 0x040fe40000000000 */
[----:B------:R-:W-:-:S08]  /*1ef0*/  DSETP.GEU.AND P1, PT, R8, RZ, PT ;  /* 0x000000ff0800722a */ /* 0x000fd00003f2e000 */
[----:B------:R-:W-:Y:S02]  /*1f00*/  FSEL R7, R17, RZ, P1 ;  /* 0x000000ff11077208 */ /* 0x000fe40000800000 */
[----:B------:R-:W-:-:S04]  /*1f10*/  @!P2 LEA.HI R6, R10, R10, RZ, 0x1 ;  /* 0x0000000a0a06a211 */ /* 0x000fc800078f08ff */
[----:B------:R-:W-:Y:S02]  /*1f20*/  @!P2 SHF.R.S32.HI R9, RZ, 0x1, R6 ;  /* 0x00000001ff09a819 */ /* 0x000fe40000011406 */
[----:B------:R-:W-:-:S03]  /*1f30*/  FSEL R6, R16, RZ, P1 ;  /* 0x000000ff10067208 */ /* 0x000fc60000800000 */
[----:B------:R-:W-:Y:S02]  /*1f40*/  @!P2 IMAD.IADD R8, R10, 0x1, -R9 ;  /* 0x000000010a08a824 */ /* 0x000fe400078e0a09 */
[----:B------:R-:W-:-:S03]  /*1f50*/  @!P2 IMAD R15, R9, 0x100000, R15 ;  /* 0x00100000090fa824 */ /* 0x000fc600078e020f */
[----:B------:R-:W-:Y:S01]  /*1f60*/  @!P2 LEA R9, R8, 0x3ff00000, 0x14 ;  /* 0x3ff000000809a811 */ /* 0x000fe200078ea0ff */
[----:B------:R-:W-:-:S06]  /*1f70*/  @!P2 IMAD.MOV.U32 R8, RZ, RZ, RZ ;  /* 0x000000ffff08a224 */ /* 0x000fcc00078e00ff */
[----:B------:R-:W-:-:S11]  /*1f80*/  @!P2 DMUL R6, R14, R8 ;  /* 0x000000080e06a228 */ /* 0x000fd60000000000 */
.L_x_28:
[----:B------:R-:W-:Y:S02]  /*1f90*/  DFMA R12, R12, R6, R6 ;  /* 0x000000060c0c722b */ /* 0x000fe40000000006 */
[----:B------:R-:W-:-:S08]  /*1fa0*/  DSETP.NEU.AND P1, PT, |R6|, +INF , PT ;  /* 0x7ff000000600742a */ /* 0x000fd00003f2d200 */
[----:B------:R-:W-:Y:S01]  /*1fb0*/  FSEL R15, R6, R12, !P1 ;  /* 0x0000000c060f7208 */ /* 0x000fe20004800000 */
[----:B------:R-:W-:Y:S01]  /*1fc0*/  IMAD.MOV.U32 R6, RZ, RZ, R0 ;  /* 0x000000ffff067224 */ /* 0x000fe200078e0000 */
[----:B------:R-:W-:Y:S01]  /*1fd0*/  FSEL R12, R7, R13, !P1 ;  /* 0x0000000d070c7208 */ /* 0x000fe20004800000 */
[----:B------:R-:W-:-:S04]  /*1fe0*/  IMAD.MOV.U32 R7, RZ, RZ, 0x0 ;  /* 0x00000000ff077424 */ /* 0x000fc800078e00ff */
[----:B------:R-:W-:Y:S05]  /*1ff0*/  RET.REL.NODEC R6 `(_Z20sin_maclaurin_kerneldiPd) ;  /* 0xffffffe006007950 */ /* 0x000fea0003c3ffff */
.L_x_29:
[----:B------:R-:W-:-:S00]  /*2000*/  BRA `(.L_x_29) ;  /* 0xfffffffc00fc7947 */ /* 0x000fc0000383ffff */
[----:B------:R-:W-:-:S00]  /*2010*/  NOP ;  /* 0x0000000000007918 */ /* 0x000fc00000000000 */
        /* <DEDUP_REMOVED lines=14> */
.L_x_31:


//--------------------- .nv.shared.reserved.0     --------------------------
	.section	.nv.shared.reserved.0,"aw",@nobits
	.weak		__nv_reservedSMEM_offset_0_alias
	.size		__nv_reservedSMEM_offset_0_alias, 0, 64
	.other		__nv_reservedSMEM_offset_0_alias,@"STO_CUDA_RESERVED_SHARED STV_DEFAULT"
__nv_reservedSMEM_offset_0_alias:
	.zero		0
	.zero		64


//--------------------- .nv.constant0._Z20sin_maclaurin_kerneldiPd --------------------------
	.section	.nv.constant0._Z20sin_maclaurin_kerneldiPd,"a",@progbits
	.sectionflags	@""
	.align	4
.nv.constant0._Z20sin_maclaurin_kerneldiPd:
	.zero		920


//--------------------- SYMBOLS --------------------------

	.type		.nv.reservedSmem.offset0,@object
	.size		.nv.reservedSmem.offset0,0x4
